// auto-generated by cutlass_sweep.gemm — config: {"arch": "sm_90", "cluster_m": 1, "cluster_n": 1, "dtype": "bf16", "stages": 0, "tile_k": 128, "tile_m": 64, "tile_n": 256}
#include "cutlass/cutlass.h"
#include "cutlass/gemm/collective/collective_builder.hpp"
#include "cutlass/gemm/device/gemm_universal_adapter.h"
#include "cutlass/gemm/kernel/gemm_universal.hpp"
#include "cutlass/epilogue/collective/collective_builder.hpp"

using ElemA = cutlass::bfloat16_t;
using ElemB = cutlass::bfloat16_t;
using ElemCD = cutlass::bfloat16_t;
using Acc  = float;
using TileShape    = cute::Shape<cute::_64, cute::_256, cute::_128>;
using ClusterShape = cute::Shape<cute::_1, cute::_1, cute::_1>;

using CollectiveEpilogue = typename cutlass::epilogue::collective::CollectiveBuilder<
    cutlass::arch::Sm90, cutlass::arch::OpClassTensorOp,
    TileShape, ClusterShape,
    cutlass::epilogue::collective::EpilogueTileAuto,
    Acc, Acc,
    ElemCD, cutlass::layout::RowMajor, 128 / cutlass::sizeof_bits<ElemCD>::value,
    ElemCD, cutlass::layout::RowMajor, 128 / cutlass::sizeof_bits<ElemCD>::value,
    cutlass::epilogue::collective::EpilogueScheduleAuto
  >::CollectiveOp;

using CollectiveMainloop = typename cutlass::gemm::collective::CollectiveBuilder<
    cutlass::arch::Sm90, cutlass::arch::OpClassTensorOp,
    ElemA, cutlass::layout::RowMajor, 128 / cutlass::sizeof_bits<ElemA>::value,
    ElemB, cutlass::layout::ColumnMajor, 128 / cutlass::sizeof_bits<ElemB>::value,
    Acc,
    TileShape, ClusterShape,
    cutlass::gemm::collective::StageCountAutoCarveout<static_cast<int>(sizeof(typename CollectiveEpilogue::SharedStorage))>,
    cutlass::gemm::collective::KernelScheduleAuto
  >::CollectiveOp;

using GemmKernel = cutlass::gemm::kernel::GemmUniversal<
    cute::Shape<int,int,int,int>,
    CollectiveMainloop,
    CollectiveEpilogue
>;
using Gemm = cutlass::gemm::device::GemmUniversalAdapter<GemmKernel>;

// Force the device kernel symbol into the cubin without needing a host main.
auto* _anchor = &cutlass::device_kernel<GemmKernel>;


// ===== COMPILED SASS (sm_90a) =====

	.target	sm_90a

	.elftype	@"ET_EXEC"


//--------------------- .note.nv.tkinfo           --------------------------
	.section	.note.nv.tkinfo,"",@"SHT_NOTE"
	.sectionflags	@"SHF_NOTE_NV_TKINFO"
	.tkinfo
        /*0018*/ 	.word	0x00000002
        /*0030*/ 	.string	""
        /*0030*/ 	.string	"ptxas"
        /*0030*/ 	.string	"Cuda compilation tools, release 13.0, V13.0.88"
        /*0030*/ 	.string	"Build cuda_13.0.r13.0/compiler.36424714_0"
        /*0030*/ 	.string	"-arch sm_90a -m 64 "



//--------------------- .note.nv.cuinfo           --------------------------
	.section	.note.nv.cuinfo,"",@"SHT_NOTE"
	.sectionflags	@"SHF_NOTE_NV_CUINFO"
        /*0018*/ 	.short	0x0002
        /*001a*/ 	.short	0x005a
        /*001c*/ 	.short	0x0082
	.zero		2


//--------------------- .nv.info                  --------------------------
	.section	.nv.info,"",@"SHT_CUDA_INFO"
	.align	4


	//----- nvinfo : EIATTR_REGCOUNT
	.align		4
        /*0000*/ 	.byte	0x04, 0x2f
        /*0002*/ 	.short	(.L_15 - .L_14)
	.align		4
.L_14:
        /*0004*/ 	.word	index@(_ZN7cutlass13device_kernelINS_4gemm6kernel13GemmUniversalIN4cute5tupleIJiiiiEEENS1_10collective13CollectiveMmaINS1_34MainloopSm90TmaGmmaWarpSpecializedILi2ENS5_IJNS4_1CILi1EEESB_SB_EEENS1_32KernelTmaWarpSpecializedPingpongEEENS5_IJNSA_ILi64EEENSA_ILi256EEENSA_ILi128EEEEEENS_10bfloat16_tENS5_IJlSB_lEEESJ_SK_NS4_8TiledMMAINS4_8MMA_AtomIJNS4_4SM904GMMA28MMA_64x256x16_F32BF16BF16_SSILNSO_5MajorE0ELSQ_0ELNSO_7ScaleInE1ELSR_1EEEEEENS4_6LayoutISC_NS5_IJNSA_ILi0EEESV_SV_EEEEENS5_IJNS4_10UnderscoreESY_SY_EEEEENS4_13SM90_TMA_LOADENS4_14ComposedLayoutINS4_7SwizzleILi3ELi4ELi3EEENS4_18smem_ptr_flag_bitsILi16EEENSU_INS5_IJNSA_ILi8EEESF_EEENS5_IJSF_SB_EEEEEEEvNS4_8identityES11_S1B_vS1C_EENS_8epilogue10collective6detail29Sm90TmaWarpSpecializedAdapterINS1F_15DefaultEpilogueISJ_SK_SK_NS1E_6thread17LinearCombinationISJ_Li1EffLNS1J_9ScaleType4KindE0ELNS_15FloatRoundStyleE2ESJ_EENS1_15EpilogueDefaultEEEEEvvEEEEvNT_6ParamsE)
        /*0008*/ 	.word	0x000000a8


	//----- nvinfo : EIATTR_FRAME_SIZE
	.align		4
.L_15:
        /*000c*/ 	.byte	0x04, 0x11
        /*000e*/ 	.short	(.L_17 - .L_16)
	.align		4
.L_16:
        /*0010*/ 	.word	index@(_ZN7cutlass13device_kernelINS_4gemm6kernel13GemmUniversalIN4cute5tupleIJiiiiEEENS1_10collective13CollectiveMmaINS1_34MainloopSm90TmaGmmaWarpSpecializedILi2ENS5_IJNS4_1CILi1EEESB_SB_EEENS1_32KernelTmaWarpSpecializedPingpongEEENS5_IJNSA_ILi64EEENSA_ILi256EEENSA_ILi128EEEEEENS_10bfloat16_tENS5_IJlSB_lEEESJ_SK_NS4_8TiledMMAINS4_8MMA_AtomIJNS4_4SM904GMMA28MMA_64x256x16_F32BF16BF16_SSILNSO_5MajorE0ELSQ_0ELNSO_7ScaleInE1ELSR_1EEEEEENS4_6LayoutISC_NS5_IJNSA_ILi0EEESV_SV_EEEEENS5_IJNS4_10UnderscoreESY_SY_EEEEENS4_13SM90_TMA_LOADENS4_14ComposedLayoutINS4_7SwizzleILi3ELi4ELi3EEENS4_18smem_ptr_flag_bitsILi16EEENSU_INS5_IJNSA_ILi8EEESF_EEENS5_IJSF_SB_EEEEEEEvNS4_8identityES11_S1B_vS1C_EENS_8epilogue10collective6detail29Sm90TmaWarpSpecializedAdapterINS1F_15DefaultEpilogueISJ_SK_SK_NS1E_6thread17LinearCombinationISJ_Li1EffLNS1J_9ScaleType4KindE0ELNS_15FloatRoundStyleE2ESJ_EENS1_15EpilogueDefaultEEEEEvvEEEEvNT_6ParamsE)
        /*0014*/ 	.word	0x00000000


	//----- nvinfo : EIATTR_MIN_STACK_SIZE
	.align		4
.L_17:
        /*0018*/ 	.byte	0x04, 0x12
        /*001a*/ 	.short	(.L_19 - .L_18)
	.align		4
.L_18:
        /*001c*/ 	.word	index@(_ZN7cutlass13device_kernelINS_4gemm6kernel13GemmUniversalIN4cute5tupleIJiiiiEEENS1_10collective13CollectiveMmaINS1_34MainloopSm90TmaGmmaWarpSpecializedILi2ENS5_IJNS4_1CILi1EEESB_SB_EEENS1_32KernelTmaWarpSpecializedPingpongEEENS5_IJNSA_ILi64EEENSA_ILi256EEENSA_ILi128EEEEEENS_10bfloat16_tENS5_IJlSB_lEEESJ_SK_NS4_8TiledMMAINS4_8MMA_AtomIJNS4_4SM904GMMA28MMA_64x256x16_F32BF16BF16_SSILNSO_5MajorE0ELSQ_0ELNSO_7ScaleInE1ELSR_1EEEEEENS4_6LayoutISC_NS5_IJNSA_ILi0EEESV_SV_EEEEENS5_IJNS4_10UnderscoreESY_SY_EEEEENS4_13SM90_TMA_LOADENS4_14ComposedLayoutINS4_7SwizzleILi3ELi4ELi3EEENS4_18smem_ptr_flag_bitsILi16EEENSU_INS5_IJNSA_ILi8EEESF_EEENS5_IJSF_SB_EEEEEEEvNS4_8identityES11_S1B_vS1C_EENS_8epilogue10collective6detail29Sm90TmaWarpSpecializedAdapterINS1F_15DefaultEpilogueISJ_SK_SK_NS1E_6thread17LinearCombinationISJ_Li1EffLNS1J_9ScaleType4KindE0ELNS_15FloatRoundStyleE2ESJ_EENS1_15EpilogueDefaultEEEEEvvEEEEvNT_6ParamsE)
        /*0020*/ 	.word	0x00000000
.L_19:


//--------------------- .nv.compat                --------------------------
	.section	.nv.compat,"",@"SHT_CUDA_COMPAT_INFO"
	.align	4
        /*0000*/ 	.byte	0x02, 0x09, 0x01, 0x00, 0x02, 0x02, 0x04, 0x00, 0x02, 0x05, 0x05, 0x00, 0x03, 0x07, 0x01, 0x01
        /*0010*/ 	.byte	0x02, 0x03, 0x01, 0x00, 0x02, 0x06, 0x01, 0x00, 0x04, 0x0b, 0x08, 0x00, 0x00, 0x00, 0x00, 0x00
        /*0020*/ 	.byte	0x00, 0x00, 0x00, 0x00


//--------------------- .nv.info._ZN7cutlass13device_kernelINS_4gemm6kernel13GemmUniversalIN4cute5tupleIJiiiiEEENS1_10collective13CollectiveMmaINS1_34MainloopSm90TmaGmmaWarpSpecializedILi2ENS5_IJNS4_1CILi1EEESB_SB_EEENS1_32KernelTmaWarpSpecializedPingpongEEENS5_IJNSA_ILi64EEENSA_ILi256EEENSA_ILi128EEEEEENS_10bfloat16_tENS5_IJlSB_lEEESJ_SK_NS4_8TiledMMAINS4_8MMA_AtomIJNS4_4SM904GMMA28MMA_64x256x16_F32BF16BF16_SSILNSO_5MajorE0ELSQ_0ELNSO_7ScaleInE1ELSR_1EEEEEENS4_6LayoutISC_NS5_IJNSA_ILi0EEESV_SV_EEEEENS5_IJNS4_10UnderscoreESY_SY_EEEEENS4_13SM90_TMA_LOADENS4_14ComposedLayoutINS4_7SwizzleILi3ELi4ELi3EEENS4_18smem_ptr_flag_bitsILi16EEENSU_INS5_IJNSA_ILi8EEESF_EEENS5_IJSF_SB_EEEEEEEvNS4_8identityES11_S1B_vS1C_EENS_8epilogue10collective6detail29Sm90TmaWarpSpecializedAdapterINS1F_15DefaultEpilogueISJ_SK_SK_NS1E_6thread17LinearCombinationISJ_Li1EffLNS1J_9ScaleType4KindE0ELNS_15FloatRoundStyleE2ESJ_EENS1_15EpilogueDefaultEEEEEvvEEEEvNT_6ParamsE --------------------------
	.section	.nv.info._ZN7cutlass13device_kernelINS_4gemm6kernel13GemmUniversalIN4cute5tupleIJiiiiEEENS1_10collective13CollectiveMmaINS1_34MainloopSm90TmaGmmaWarpSpecializedILi2ENS5_IJNS4_1CILi1EEESB_SB_EEENS1_32KernelTmaWarpSpecializedPingpongEEENS5_IJNSA_ILi64EEENSA_ILi256EEENSA_ILi128EEEEEENS_10bfloat16_tENS5_IJlSB_lEEESJ_SK_NS4_8TiledMMAINS4_8MMA_AtomIJNS4_4SM904GMMA28MMA_64x256x16_F32BF16BF16_SSILNSO_5MajorE0ELSQ_0ELNSO_7ScaleInE1ELSR_1EEEEEENS4_6LayoutISC_NS5_IJNSA_ILi0EEESV_SV_EEEEENS5_IJNS4_10UnderscoreESY_SY_EEEEENS4_13SM90_TMA_LOADENS4_14ComposedLayoutINS4_7SwizzleILi3ELi4ELi3EEENS4_18smem_ptr_flag_bitsILi16EEENSU_INS5_IJNSA_ILi8EEESF_EEENS5_IJSF_SB_EEEEEEEvNS4_8identityES11_S1B_vS1C_EENS_8epilogue10collective6detail29Sm90TmaWarpSpecializedAdapterINS1F_15DefaultEpilogueISJ_SK_SK_NS1E_6thread17LinearCombinationISJ_Li1EffLNS1J_9ScaleType4KindE0ELNS_15FloatRoundStyleE2ESJ_EENS1_15EpilogueDefaultEEEEEvvEEEEvNT_6ParamsE,"",@"SHT_CUDA_INFO"
	.sectionflags	@""
	.align	4


	//----- nvinfo : EIATTR_CUDA_API_VERSION
	.align		4
        /*0000*/ 	.byte	0x04, 0x37
        /*0002*/ 	.short	(.L_21 - .L_20)
.L_20:
        /*0004*/ 	.word	0x00000082


	//----- nvinfo : EIATTR_KPARAM_INFO
	.align		4
.L_21:
        /*0008*/ 	.byte	0x04, 0x17
        /*000a*/ 	.short	(.L_23 - .L_22)
.L_22:
        /*000c*/ 	.word	0x00000000
        /*0010*/ 	.short	0x0000
        /*0012*/ 	.short	0x0070
        /*0014*/ 	.byte	0x00, 0xf0, 0x01, 0x10


	//----- nvinfo : EIATTR_SPARSE_MMA_MASK
	.align		4
.L_23:
        /*0018*/ 	.byte	0x03, 0x50
        /*001a*/ 	.short	0x0000


	//----- nvinfo : EIATTR_MAXREG_COUNT
	.align		4
        /*001c*/ 	.byte	0x03, 0x1b
        /*001e*/ 	.short	0x00a8


	//----- nvinfo : EIATTR_NUM_BARRIERS
	.align		4
        /*0020*/ 	.byte	0x02, 0x4c
        /*0022*/ 	.byte	0x01
	.zero		1


	//----- nvinfo : EIATTR_EXTERNS
	.align		4
        /*0024*/ 	.byte	0x04, 0x0f
        /*0026*/ 	.short	(.L_25 - .L_24)


	//   ....[0]....
	.align		4
.L_24:
        /*0028*/ 	.word	index@(__assertfail)


	//----- nvinfo : EIATTR_MERCURY_ISA_VERSION
	.align		4
.L_25:
        /*002c*/ 	.byte	0x03, 0x5f
        /*002e*/ 	.short	0x0101


	//----- nvinfo : EIATTR_INT_WARP_WIDE_INSTR_OFFSETS
	.align		4
        /*0030*/ 	.byte	0x04, 0x31
        /*0032*/ 	.short	(.L_27 - .L_26)


	//   ....[0]....
.L_26:
        /*0034*/ 	.word	0x00000430


	//   ....[1]....
        /*0038*/ 	.word	0x00000450


	//   ....[2]....
        /*003c*/ 	.word	0x000004d0


	//   ....[3]....
        /*0040*/ 	.word	0x000004e0


	//   ....[4]....
        /*0044*/ 	.word	0x000004f0


	//   ....[5]....
        /*0048*/ 	.word	0x00000510


	//   ....[6]....
        /*004c*/ 	.word	0x00000570


	//   ....[7]....
        /*0050*/ 	.word	0x00000590


	//----- nvinfo : EIATTR_COOP_GROUP_MASK_REGIDS
	.align		4
.L_27:
        /*0054*/ 	.byte	0x04, 0x29
        /*0056*/ 	.short	(.L_29 - .L_28)


	//   ....[0]....
.L_28:
        /*0058*/ 	.word	0xffffffff


	//   ....[1]....
        /*005c*/ 	.word	0xffffffff


	//   ....[2]....
        /*0060*/ 	.word	0xffffffff


	//   ....[3]....
        /*0064*/ 	.word	0xffffffff


	//   ....[4]....
        /*0068*/ 	.word	0xffffffff


	//   ....[5]....
        /*006c*/ 	.word	0xffffffff


	//----- nvinfo : EIATTR_COOP_GROUP_INSTR_OFFSETS
	.align		4
.L_29:
        /*0070*/ 	.byte	0x04, 0x28
        /*0072*/ 	.short	(.L_31 - .L_30)


	//   ....[0]....
.L_30:
        /*0074*/ 	.word	0x00000050


	//   ....[1]....
        /*0078*/ 	.word	0x00000080


	//   ....[2]....
        /*007c*/ 	.word	0x00000180


	//   ....[3]....
        /*0080*/ 	.word	0x00000350


	//   ....[4]....
        /*0084*/ 	.word	0x00000390


	//   ....[5]....
        /*0088*/ 	.word	0x000003d0


	//----- nvinfo : EIATTR_REG_RECONFIG
	.align		4
.L_31:
        /*008c*/ 	.byte	0x01, 0x54
	.zero		2


	//----- nvinfo : EIATTR_SYSCALL_OFFSETS
	.align		4
        /*0090*/ 	.byte	0x04, 0x46
        /*0092*/ 	.short	(.L_33 - .L_32)


	//   ....[0]....
.L_32:
        /*0094*/ 	.word	0x00001650


	//----- nvinfo : EIATTR_MBARRIER_INSTR_OFFSETS
	.align		4
.L_33:
        /*0098*/ 	.byte	0x04, 0x39
        /*009a*/ 	.short	(.L_35 - .L_34)


	//   ....[0]....
.L_34:
        /*009c*/ 	.word	0x00000300
        /*00a0*/ 	.word	0x000000ff
        /*00a4*/ 	.word	0x00000000
        /*00a8*/ 	.short	0x0100
        /*00aa*/ 	.byte	0x09
	.zero		1


	//   ....[1]....
        /*00ac*/ 	.word	0x00000310
        /*00b0*/ 	.word	0x000000ff
        /*00b4*/ 	.word	0x00000010
        /*00b8*/ 	.short	0x0100
        /*00ba*/ 	.byte	0x09
	.zero		1


	//   ....[2]....
        /*00bc*/ 	.word	0x00000320
        /*00c0*/ 	.word	0x000000ff
        /*00c4*/ 	.word	0x00000008
        /*00c8*/ 	.short	0x0100
        /*00ca*/ 	.byte	0x09
	.zero		1


	//   ....[3]....
        /*00cc*/ 	.word	0x00000330
        /*00d0*/ 	.word	0x000000ff
        /*00d4*/ 	.word	0x00000018
        /*00d8*/ 	.short	0x0100
        /*00da*/ 	.byte	0x09
	.zero		1


	//   ....[4]....
        /*00dc*/ 	.word	0x000005b0
        /*00e0*/ 	.word	0x000000ff
        /*00e4*/ 	.word	0x00000050
        /*00e8*/ 	.short	0x0100
        /*00ea*/ 	.byte	0x09
	.zero		1


	//   ....[5]....
        /*00ec*/ 	.word	0x000005c0
        /*00f0*/ 	.word	0x000000ff
        /*00f4*/ 	.word	0x00000058
        /*00f8*/ 	.short	0x0100
        /*00fa*/ 	.byte	0x09
	.zero		1


	//   ....[6]....
        /*00fc*/ 	.word	0x00000600
        /*0100*/ 	.word	0x000000ff
        /*0104*/ 	.word	0x00000030
        /*0108*/ 	.short	0x0100
        /*010a*/ 	.byte	0x0a
	.zero		1


	//   ....[7]....
        /*010c*/ 	.word	0x00000620
        /*0110*/ 	.word	0x000000ff
        /*0114*/ 	.word	0x00000038
        /*0118*/ 	.short	0x0100
        /*011a*/ 	.byte	0x0a
	.zero		1


	//   ....[8]....
        /*011c*/ 	.word	0x00000630
        /*0120*/ 	.word	0x000000ff
        /*0124*/ 	.word	0x00000040
        /*0128*/ 	.short	0x0100
        /*012a*/ 	.byte	0x0a
	.zero		1


	//   ....[9]....
        /*012c*/ 	.word	0x00000640
        /*0130*/ 	.word	0x000000ff
        /*0134*/ 	.word	0x00000048
        /*0138*/ 	.short	0x0100
        /*013a*/ 	.byte	0x0a
	.zero		1


	//   ....[10]....
        /*013c*/ 	.word	0x00001530
        /*0140*/ 	.word	0x0000009b
        /*0144*/ 	.word	0x00000000
        /*0148*/ 	.short	0x010a
        /*014a*/ 	.byte	0x2d
	.zero		1


	//   ....[11]....
        /*014c*/ 	.word	0x000016e0
        /*0150*/ 	.word	0x00000003
        /*0154*/ 	.word	0x00000000
        /*0158*/ 	.short	0x010a
        /*015a*/ 	.byte	0x3f
	.zero		1


	//   ....[12]....
        /*015c*/ 	.word	0x00001740
        /*0160*/ 	.word	0x00000003
        /*0164*/ 	.word	0x00000000
        /*0168*/ 	.short	0x010a
        /*016a*/ 	.byte	0x3f
	.zero		1


	//   ....[13]....
        /*016c*/ 	.word	0x00001cd0
        /*0170*/ 	.word	0x000000ff
        /*0174*/ 	.word	0x00000000
        /*0178*/ 	.short	0x010a
        /*017a*/ 	.byte	0x08
	.zero		1


	//   ....[14]....
        /*017c*/ 	.word	0x00001d10
        /*0180*/ 	.word	0x000000ff
        /*0184*/ 	.word	0x00000000
        /*0188*/ 	.short	0x010a
        /*018a*/ 	.byte	0x08
	.zero		1


	//   ....[15]....
        /*018c*/ 	.word	0x000021b0
        /*0190*/ 	.word	0x000000ff
        /*0194*/ 	.word	0x00000000
        /*0198*/ 	.short	0x0101
        /*019a*/ 	.byte	0x08
	.zero		1


	//   ....[16]....
        /*019c*/ 	.word	0x000022a0
        /*01a0*/ 	.word	0x0000009c
        /*01a4*/ 	.word	0x00000000
        /*01a8*/ 	.short	0x0101
        /*01aa*/ 	.byte	0x2e
	.zero		1


	//   ....[17]....
        /*01ac*/ 	.word	0x00002370
        /*01b0*/ 	.word	0x000000ff
        /*01b4*/ 	.word	0x00000000
        /*01b8*/ 	.short	0x0101
        /*01ba*/ 	.byte	0x04
	.zero		1


	//   ....[18]....
        /*01bc*/ 	.word	0x00002420
        /*01c0*/ 	.word	0x0000009b
        /*01c4*/ 	.word	0x00000010
        /*01c8*/ 	.short	0x010a
        /*01ca*/ 	.byte	0x2d
	.zero		1


	//   ....[19]....
        /*01cc*/ 	.word	0x0000a210
        /*01d0*/ 	.word	0x0000009e
        /*01d4*/ 	.word	0x00000000
        /*01d8*/ 	.short	0x0101
        /*01da*/ 	.byte	0x2e
	.zero		1


	//   ....[20]....
        /*01dc*/ 	.word	0x0000abf0
        /*01e0*/ 	.word	0x00000007
        /*01e4*/ 	.word	0x00000010
        /*01e8*/ 	.short	0x010a
        /*01ea*/ 	.byte	0x3f
	.zero		1


	//   ....[21]....
        /*01ec*/ 	.word	0x0000b050
        /*01f0*/ 	.word	0x00000003
        /*01f4*/ 	.word	0x00000058
        /*01f8*/ 	.short	0x0101
        /*01fa*/ 	.byte	0x3f
	.zero		1


	//   ....[22]....
        /*01fc*/ 	.word	0x0000b7c0
        /*0200*/ 	.word	0x00000007
        /*0204*/ 	.word	0x00000000
        /*0208*/ 	.short	0x010a
        /*020a*/ 	.byte	0x3f
	.zero		1


	//   ....[23]....
        /*020c*/ 	.word	0x0000b840
        /*0210*/ 	.word	0x00000003
        /*0214*/ 	.word	0x00000000
        /*0218*/ 	.short	0x010a
        /*021a*/ 	.byte	0x3f
	.zero		1


	//   ....[24]....
        /*021c*/ 	.word	0x0000b8a0
        /*0220*/ 	.word	0x0000009d
        /*0224*/ 	.word	0x00000000
        /*0228*/ 	.short	0x010a
        /*022a*/ 	.byte	0x3f
	.zero		1


	//   ....[25]....
        /*022c*/ 	.word	0x0000b8f0
        /*0230*/ 	.word	0x00000003
        /*0234*/ 	.word	0x00000000
        /*0238*/ 	.short	0x010a
        /*023a*/ 	.byte	0x3f
	.zero		1


	//   ....[26]....
        /*023c*/ 	.word	0x0000b950
        /*0240*/ 	.word	0x00000004
        /*0244*/ 	.word	0x00000000
        /*0248*/ 	.short	0x010a
        /*024a*/ 	.byte	0x3f
	.zero		1


	//   ....[27]....
        /*024c*/ 	.word	0x0000b9a0
        /*0250*/ 	.word	0x0000009d
        /*0254*/ 	.word	0x00000010
        /*0258*/ 	.short	0x010a
        /*025a*/ 	.byte	0x3f
	.zero		1


	//   ....[28]....
        /*025c*/ 	.word	0x0000ba70
        /*0260*/ 	.word	0x00000007
        /*0264*/ 	.word	0x00000010
        /*0268*/ 	.short	0x010a
        /*026a*/ 	.byte	0x3f
	.zero		1


	//   ....[29]....
        /*026c*/ 	.word	0x0000bb40
        /*0270*/ 	.word	0x00000007
        /*0274*/ 	.word	0x00000000
        /*0278*/ 	.short	0x010a
        /*027a*/ 	.byte	0x3f
	.zero		1


	//----- nvinfo : EIATTR_NUM_MBARRIERS
	.align		4
.L_35:
        /*027c*/ 	.byte	0x03, 0x38
        /*027e*/ 	.short	0x000a


	//----- nvinfo : EIATTR_EXIT_INSTR_OFFSETS
	.align		4
        /*0280*/ 	.byte	0x04, 0x1c
        /*0282*/ 	.short	(.L_37 - .L_36)


	//   ....[0]....
.L_36:
        /*0284*/ 	.word	0x00001200


	//   ....[1]....
        /*0288*/ 	.word	0x00001260


	//   ....[2]....
        /*028c*/ 	.word	0x0000a920


	//   ....[3]....
        /*0290*/ 	.word	0x0000a950


	//   ....[4]....
        /*0294*/ 	.word	0x0000b890


	//----- nvinfo : EIATTR_MAX_THREADS
	.align		4
.L_37:
        /*0298*/ 	.byte	0x04, 0x05
        /*029a*/ 	.short	(.L_39 - .L_38)
.L_38:
        /*029c*/ 	.word	0x00000180
        /*02a0*/ 	.word	0x00000001
        /*02a4*/ 	.word	0x00000001


	//----- nvinfo : EIATTR_CRS_STACK_SIZE
	.align		4
.L_39:
        /*02a8*/ 	.byte	0x04, 0x1e
        /*02aa*/ 	.short	(.L_41 - .L_40)
.L_40:
        /*02ac*/ 	.word	0x00000000


	//----- nvinfo : EIATTR_CBANK_PARAM_SIZE
	.align		4
.L_41:
        /*02b0*/ 	.byte	0x03, 0x19
        /*02b2*/ 	.short	0x0470


	//----- nvinfo : EIATTR_PARAM_CBANK
	.align		4
        /*02b4*/ 	.byte	0x04, 0x0a
        /*02b6*/ 	.short	(.L_43 - .L_42)
	.align		4
.L_42:
        /*02b8*/ 	.word	index@(.nv.constant0._ZN7cutlass13device_kernelINS_4gemm6kernel13GemmUniversalIN4cute5tupleIJiiiiEEENS1_10collective13CollectiveMmaINS1_34MainloopSm90TmaGmmaWarpSpecializedILi2ENS5_IJNS4_1CILi1EEESB_SB_EEENS1_32KernelTmaWarpSpecializedPingpongEEENS5_IJNSA_ILi64EEENSA_ILi256EEENSA_ILi128EEEEEENS_10bfloat16_tENS5_IJlSB_lEEESJ_SK_NS4_8TiledMMAINS4_8MMA_AtomIJNS4_4SM904GMMA28MMA_64x256x16_F32BF16BF16_SSILNSO_5MajorE0ELSQ_0ELNSO_7ScaleInE1ELSR_1EEEEEENS4_6LayoutISC_NS5_IJNSA_ILi0EEESV_SV_EEEEENS5_IJNS4_10UnderscoreESY_SY_EEEEENS4_13SM90_TMA_LOADENS4_14ComposedLayoutINS4_7SwizzleILi3ELi4ELi3EEENS4_18smem_ptr_flag_bitsILi16EEENSU_INS5_IJNSA_ILi8EEESF_EEENS5_IJSF_SB_EEEEEEEvNS4_8identityES11_S1B_vS1C_EENS_8epilogue10collective6detail29Sm90TmaWarpSpecializedAdapterINS1F_15DefaultEpilogueISJ_SK_SK_NS1E_6thread17LinearCombinationISJ_Li1EffLNS1J_9ScaleType4KindE0ELNS_15FloatRoundStyleE2ESJ_EENS1_15EpilogueDefaultEEEEEvvEEEEvNT_6ParamsE)
        /*02bc*/ 	.short	0x0210
        /*02be*/ 	.short	0x0470


	//----- nvinfo : EIATTR_SW_WAR
	.align		4
.L_43:
        /*02c0*/ 	.byte	0x04, 0x36
        /*02c2*/ 	.short	(.L_45 - .L_44)
.L_44:
        /*02c4*/ 	.word	0x00000008
.L_45:


//--------------------- .nv.callgraph             --------------------------
	.section	.nv.callgraph,"",@"SHT_CUDA_CALLGRAPH"
	.align	4
	.sectionentsize	8
	.align		4
        /*0000*/ 	.word	0x00000000
	.align		4
        /*0004*/ 	.word	0xffffffff
	.align		4
        /*0008*/ 	.word	index@(_ZN7cutlass13device_kernelINS_4gemm6kernel13GemmUniversalIN4cute5tupleIJiiiiEEENS1_10collective13CollectiveMmaINS1_34MainloopSm90TmaGmmaWarpSpecializedILi2ENS5_IJNS4_1CILi1EEESB_SB_EEENS1_32KernelTmaWarpSpecializedPingpongEEENS5_IJNSA_ILi64EEENSA_ILi256EEENSA_ILi128EEEEEENS_10bfloat16_tENS5_IJlSB_lEEESJ_SK_NS4_8TiledMMAINS4_8MMA_AtomIJNS4_4SM904GMMA28MMA_64x256x16_F32BF16BF16_SSILNSO_5MajorE0ELSQ_0ELNSO_7ScaleInE1ELSR_1EEEEEENS4_6LayoutISC_NS5_IJNSA_ILi0EEESV_SV_EEEEENS5_IJNS4_10UnderscoreESY_SY_EEEEENS4_13SM90_TMA_LOADENS4_14ComposedLayoutINS4_7SwizzleILi3ELi4ELi3EEENS4_18smem_ptr_flag_bitsILi16EEENSU_INS5_IJNSA_ILi8EEESF_EEENS5_IJSF_SB_EEEEEEEvNS4_8identityES11_S1B_vS1C_EENS_8epilogue10collective6detail29Sm90TmaWarpSpecializedAdapterINS1F_15DefaultEpilogueISJ_SK_SK_NS1E_6thread17LinearCombinationISJ_Li1EffLNS1J_9ScaleType4KindE0ELNS_15FloatRoundStyleE2ESJ_EENS1_15EpilogueDefaultEEEEEvvEEEEvNT_6ParamsE)
	.align		4
        /*000c*/ 	.word	index@(__assertfail)
	.align		4
        /*0010*/ 	.word	0x00000000
	.align		4
        /*0014*/ 	.word	0xfffffffe
	.align		4
        /*0018*/ 	.word	0x00000000
	.align		4
        /*001c*/ 	.word	0xfffffffd
	.align		4
        /*0020*/ 	.word	0x00000000
	.align		4
        /*0024*/ 	.word	0xfffffffc


//--------------------- .nv.constant4             --------------------------
	.section	.nv.constant4,"a",@progbits
	.align	8
	.align		8
.nv.constant4:
        /*0000*/ 	.dword	__assertfail
	.align		8
        /*0008*/ 	.dword	__unnamed_1
	.align		8
        /*0010*/ 	.dword	_ZN39_INTERNAL_0d9f71cb_4_k_cu_484694c1_26074cuda3std3__45__cpo5beginE
	.align		8
        /*0018*/ 	.dword	_ZN39_INTERNAL_0d9f71cb_4_k_cu_484694c1_26074cuda3std3__45__cpo3endE
	.align		8
        /*0020*/ 	.dword	_ZN39_INTERNAL_0d9f71cb_4_k_cu_484694c1_26074cuda3std3__45__cpo6cbeginE
	.align		8
        /*0028*/ 	.dword	_ZN39_INTERNAL_0d9f71cb_4_k_cu_484694c1_26074cuda3std3__45__cpo4cendE
	.align		8
        /*0030*/ 	.dword	_ZN39_INTERNAL_0d9f71cb_4_k_cu_484694c1_26074cuda3std3__441_GLOBAL__N__0d9f71cb_4_k_cu_484694c1_26076ignoreE
	.align		8
        /*0038*/ 	.dword	_ZN39_INTERNAL_0d9f71cb_4_k_cu_484694c1_26074cuda3std3__419piecewise_constructE
	.align		8
        /*0040*/ 	.dword	_ZN39_INTERNAL_0d9f71cb_4_k_cu_484694c1_26074cuda3std3__48in_placeE
	.align		8
        /*0048*/ 	.dword	_ZN39_INTERNAL_0d9f71cb_4_k_cu_484694c1_26074cuda3std6ranges3__45__cpo4swapE
	.align		8
        /*0050*/ 	.dword	_ZN39_INTERNAL_0d9f71cb_4_k_cu_484694c1_26074cuda3std6ranges3__45__cpo9iter_moveE
	.align		8
        /*0058*/ 	.dword	_ZN39_INTERNAL_0d9f71cb_4_k_cu_484694c1_26074cute7productE
	.align		8
        /*0060*/ 	.dword	_ZN39_INTERNAL_0d9f71cb_4_k_cu_484694c1_26074cute1_E
	.align		8
        /*0068*/ 	.dword	$str$22
	.align		8
        /*0070*/ 	.dword	$str$23


//--------------------- .text._ZN7cutlass13device_kernelINS_4gemm6kernel13GemmUniversalIN4cute5tupleIJiiiiEEENS1_10collective13CollectiveMmaINS1_34MainloopSm90TmaGmmaWarpSpecializedILi2ENS5_IJNS4_1CILi1EEESB_SB_EEENS1_32KernelTmaWarpSpecializedPingpongEEENS5_IJNSA_ILi64EEENSA_ILi256EEENSA_ILi128EEEEEENS_10bfloat16_tENS5_IJlSB_lEEESJ_SK_NS4_8TiledMMAINS4_8MMA_AtomIJNS4_4SM904GMMA28MMA_64x256x16_F32BF16BF16_SSILNSO_5MajorE0ELSQ_0ELNSO_7ScaleInE1ELSR_1EEEEEENS4_6LayoutISC_NS5_IJNSA_ILi0EEESV_SV_EEEEENS5_IJNS4_10UnderscoreESY_SY_EEEEENS4_13SM90_TMA_LOADENS4_14ComposedLayoutINS4_7SwizzleILi3ELi4ELi3EEENS4_18smem_ptr_flag_bitsILi16EEENSU_INS5_IJNSA_ILi8EEESF_EEENS5_IJSF_SB_EEEEEEEvNS4_8identityES11_S1B_vS1C_EENS_8epilogue10collective6detail29Sm90TmaWarpSpecializedAdapterINS1F_15DefaultEpilogueISJ_SK_SK_NS1E_6thread17LinearCombinationISJ_Li1EffLNS1J_9ScaleType4KindE0ELNS_15FloatRoundStyleE2ESJ_EENS1_15EpilogueDefaultEEEEEvvEEEEvNT_6ParamsE --------------------------
	.section	.text._ZN7cutlass13device_kernelINS_4gemm6kernel13GemmUniversalIN4cute5tupleIJiiiiEEENS1_10collective13CollectiveMmaINS1_34MainloopSm90TmaGmmaWarpSpecializedILi2ENS5_IJNS4_1CILi1EEESB_SB_EEENS1_32KernelTmaWarpSpecializedPingpongEEENS5_IJNSA_ILi64EEENSA_ILi256EEENSA_ILi128EEEEEENS_10bfloat16_tENS5_IJlSB_lEEESJ_SK_NS4_8TiledMMAINS4_8MMA_AtomIJNS4_4SM904GMMA28MMA_64x256x16_F32BF16BF16_SSILNSO_5MajorE0ELSQ_0ELNSO_7ScaleInE1ELSR_1EEEEEENS4_6LayoutISC_NS5_IJNSA_ILi0EEESV_SV_EEEEENS5_IJNS4_10UnderscoreESY_SY_EEEEENS4_13SM90_TMA_LOADENS4_14ComposedLayoutINS4_7SwizzleILi3ELi4ELi3EEENS4_18smem_ptr_flag_bitsILi16EEENSU_INS5_IJNSA_ILi8EEESF_EEENS5_IJSF_SB_EEEEEEEvNS4_8identityES11_S1B_vS1C_EENS_8epilogue10collective6detail29Sm90TmaWarpSpecializedAdapterINS1F_15DefaultEpilogueISJ_SK_SK_NS1E_6thread17LinearCombinationISJ_Li1EffLNS1J_9ScaleType4KindE0ELNS_15FloatRoundStyleE2ESJ_EENS1_15EpilogueDefaultEEEEEvvEEEEvNT_6ParamsE,"ax",@progbits
	.align	128
.text._ZN7cutlass13device_kernelINS_4gemm6kernel13GemmUniversalIN4cute5tupleIJiiiiEEENS1_10collective13CollectiveMmaINS1_34MainloopSm90TmaGmmaWarpSpecializedILi2ENS5_IJNS4_1CILi1EEESB_SB_EEENS1_32KernelTmaWarpSpecializedPingpongEEENS5_IJNSA_ILi64EEENSA_ILi256EEENSA_ILi128EEEEEENS_10bfloat16_tENS5_IJlSB_lEEESJ_SK_NS4_8TiledMMAINS4_8MMA_AtomIJNS4_4SM904GMMA28MMA_64x256x16_F32BF16BF16_SSILNSO_5MajorE0ELSQ_0ELNSO_7ScaleInE1ELSR_1EEEEEENS4_6LayoutISC_NS5_IJNSA_ILi0EEESV_SV_EEEEENS5_IJNS4_10UnderscoreESY_SY_EEEEENS4_13SM90_TMA_LOADENS4_14ComposedLayoutINS4_7SwizzleILi3ELi4ELi3EEENS4_18smem_ptr_flag_bitsILi16EEENSU_INS5_IJNSA_ILi8EEESF_EEENS5_IJSF_SB_EEEEEEEvNS4_8identityES11_S1B_vS1C_EENS_8epilogue10collective6detail29Sm90TmaWarpSpecializedAdapterINS1F_15DefaultEpilogueISJ_SK_SK_NS1E_6thread17LinearCombinationISJ_Li1EffLNS1J_9ScaleType4KindE0ELNS_15FloatRoundStyleE2ESJ_EENS1_15EpilogueDefaultEEEEEvvEEEEvNT_6ParamsE:
        .type           _ZN7cutlass13device_kernelINS_4gemm6kernel13GemmUniversalIN4cute5tupleIJiiiiEEENS1_10collective13CollectiveMmaINS1_34MainloopSm90TmaGmmaWarpSpecializedILi2ENS5_IJNS4_1CILi1EEESB_SB_EEENS1_32KernelTmaWarpSpecializedPingpongEEENS5_IJNSA_ILi64EEENSA_ILi256EEENSA_ILi128EEEEEENS_10bfloat16_tENS5_IJlSB_lEEESJ_SK_NS4_8TiledMMAINS4_8MMA_AtomIJNS4_4SM904GMMA28MMA_64x256x16_F32BF16BF16_SSILNSO_5MajorE0ELSQ_0ELNSO_7ScaleInE1ELSR_1EEEEEENS4_6LayoutISC_NS5_IJNSA_ILi0EEESV_SV_EEEEENS5_IJNS4_10UnderscoreESY_SY_EEEEENS4_13SM90_TMA_LOADENS4_14ComposedLayoutINS4_7SwizzleILi3ELi4ELi3EEENS4_18smem_ptr_flag_bitsILi16EEENSU_INS5_IJNSA_ILi8EEESF_EEENS5_IJSF_SB_EEEEEEEvNS4_8identityES11_S1B_vS1C_EENS_8epilogue10collective6detail29Sm90TmaWarpSpecializedAdapterINS1F_15DefaultEpilogueISJ_SK_SK_NS1E_6thread17LinearCombinationISJ_Li1EffLNS1J_9ScaleType4KindE0ELNS_15FloatRoundStyleE2ESJ_EENS1_15EpilogueDefaultEEEEEvvEEEEvNT_6ParamsE,@function
        .size           _ZN7cutlass13device_kernelINS_4gemm6kernel13GemmUniversalIN4cute5tupleIJiiiiEEENS1_10collective13CollectiveMmaINS1_34MainloopSm90TmaGmmaWarpSpecializedILi2ENS5_IJNS4_1CILi1EEESB_SB_EEENS1_32KernelTmaWarpSpecializedPingpongEEENS5_IJNSA_ILi64EEENSA_ILi256EEENSA_ILi128EEEEEENS_10bfloat16_tENS5_IJlSB_lEEESJ_SK_NS4_8TiledMMAINS4_8MMA_AtomIJNS4_4SM904GMMA28MMA_64x256x16_F32BF16BF16_SSILNSO_5MajorE0ELSQ_0ELNSO_7ScaleInE1ELSR_1EEEEEENS4_6LayoutISC_NS5_IJNSA_ILi0EEESV_SV_EEEEENS5_IJNS4_10UnderscoreESY_SY_EEEEENS4_13SM90_TMA_LOADENS4_14ComposedLayoutINS4_7SwizzleILi3ELi4ELi3EEENS4_18smem_ptr_flag_bitsILi16EEENSU_INS5_IJNSA_ILi8EEESF_EEENS5_IJSF_SB_EEEEEEEvNS4_8identityES11_S1B_vS1C_EENS_8epilogue10collective6detail29Sm90TmaWarpSpecializedAdapterINS1F_15DefaultEpilogueISJ_SK_SK_NS1E_6thread17LinearCombinationISJ_Li1EffLNS1J_9ScaleType4KindE0ELNS_15FloatRoundStyleE2ESJ_EENS1_15EpilogueDefaultEEEEEvvEEEEvNT_6ParamsE,(.L_x_320 - _ZN7cutlass13device_kernelINS_4gemm6kernel13GemmUniversalIN4cute5tupleIJiiiiEEENS1_10collective13CollectiveMmaINS1_34MainloopSm90TmaGmmaWarpSpecializedILi2ENS5_IJNS4_1CILi1EEESB_SB_EEENS1_32KernelTmaWarpSpecializedPingpongEEENS5_IJNSA_ILi64EEENSA_ILi256EEENSA_ILi128EEEEEENS_10bfloat16_tENS5_IJlSB_lEEESJ_SK_NS4_8TiledMMAINS4_8MMA_AtomIJNS4_4SM904GMMA28MMA_64x256x16_F32BF16BF16_SSILNSO_5MajorE0ELSQ_0ELNSO_7ScaleInE1ELSR_1EEEEEENS4_6LayoutISC_NS5_IJNSA_ILi0EEESV_SV_EEEEENS5_IJNS4_10UnderscoreESY_SY_EEEEENS4_13SM90_TMA_LOADENS4_14ComposedLayoutINS4_7SwizzleILi3ELi4ELi3EEENS4_18smem_ptr_flag_bitsILi16EEENSU_INS5_IJNSA_ILi8EEESF_EEENS5_IJSF_SB_EEEEEEEvNS4_8identityES11_S1B_vS1C_EENS_8epilogue10collective6detail29Sm90TmaWarpSpecializedAdapterINS1F_15DefaultEpilogueISJ_SK_SK_NS1E_6thread17LinearCombinationISJ_Li1EffLNS1J_9ScaleType4KindE0ELNS_15FloatRoundStyleE2ESJ_EENS1_15EpilogueDefaultEEEEEvvEEEEvNT_6ParamsE)
        .other          _ZN7cutlass13device_kernelINS_4gemm6kernel13GemmUniversalIN4cute5tupleIJiiiiEEENS1_10collective13CollectiveMmaINS1_34MainloopSm90TmaGmmaWarpSpecializedILi2ENS5_IJNS4_1CILi1EEESB_SB_EEENS1_32KernelTmaWarpSpecializedPingpongEEENS5_IJNSA_ILi64EEENSA_ILi256EEENSA_ILi128EEEEEENS_10bfloat16_tENS5_IJlSB_lEEESJ_SK_NS4_8TiledMMAINS4_8MMA_AtomIJNS4_4SM904GMMA28MMA_64x256x16_F32BF16BF16_SSILNSO_5MajorE0ELSQ_0ELNSO_7ScaleInE1ELSR_1EEEEEENS4_6LayoutISC_NS5_IJNSA_ILi0EEESV_SV_EEEEENS5_IJNS4_10UnderscoreESY_SY_EEEEENS4_13SM90_TMA_LOADENS4_14ComposedLayoutINS4_7SwizzleILi3ELi4ELi3EEENS4_18smem_ptr_flag_bitsILi16EEENSU_INS5_IJNSA_ILi8EEESF_EEENS5_IJSF_SB_EEEEEEEvNS4_8identityES11_S1B_vS1C_EENS_8epilogue10collective6detail29Sm90TmaWarpSpecializedAdapterINS1F_15DefaultEpilogueISJ_SK_SK_NS1E_6thread17LinearCombinationISJ_Li1EffLNS1J_9ScaleType4KindE0ELNS_15FloatRoundStyleE2ESJ_EENS1_15EpilogueDefaultEEEEEvvEEEEvNT_6ParamsE,@"STO_CUDA_ENTRY STV_DEFAULT"
_ZN7cutlass13device_kernelINS_4gemm6kernel13GemmUniversalIN4cute5tupleIJiiiiEEENS1_10collective13CollectiveMmaINS1_34MainloopSm90TmaGmmaWarpSpecializedILi2ENS5_IJNS4_1CILi1EEESB_SB_EEENS1_32KernelTmaWarpSpecializedPingpongEEENS5_IJNSA_ILi64EEENSA_ILi256EEENSA_ILi128EEEEEENS_10bfloat16_tENS5_IJlSB_lEEESJ_SK_NS4_8TiledMMAINS4_8MMA_AtomIJNS4_4SM904GMMA28MMA_64x256x16_F32BF16BF16_SSILNSO_5MajorE0ELSQ_0ELNSO_7ScaleInE1ELSR_1EEEEEENS4_6LayoutISC_NS5_IJNSA_ILi0EEESV_SV_EEEEENS5_IJNS4_10UnderscoreESY_SY_EEEEENS4_13SM90_TMA_LOADENS4_14ComposedLayoutINS4_7SwizzleILi3ELi4ELi3EEENS4_18smem_ptr_flag_bitsILi16EEENSU_INS5_IJNSA_ILi8EEESF_EEENS5_IJSF_SB_EEEEEEEvNS4_8identityES11_S1B_vS1C_EENS_8epilogue10collective6detail29Sm90TmaWarpSpecializedAdapterINS1F_15DefaultEpilogueISJ_SK_SK_NS1E_6thread17LinearCombinationISJ_Li1EffLNS1J_9ScaleType4KindE0ELNS_15FloatRoundStyleE2ESJ_EENS1_15EpilogueDefaultEEEEEvvEEEEvNT_6ParamsE:
[----:B------:R-:W0:Y:S01]  /*0000*/  LDC R1, c[0x0][0x28] ;  /* 0x00000a00ff017b82 */ /* 0x000e220000000800 */
[----:B------:R-:W1:Y:S01]  /*0010*/  S2R R4, SR_TID.X ;  /* 0x0000000000047919 */ /* 0x000e620000002100 */
[----:B------:R-:W-:Y:S01]  /*0020*/  ELECT P0, URZ, PT ;  /* 0x00000000003f782f */ /* 0x000fe20003800000 */
[----:B------:R-:W-:Y:S01]  /*0030*/  BSSY B0, `(.L_x_0) ;  /* 0x0000014000007945 */ /* 0x000fe20003800000 */
[----:B-1----:R-:W-:-:S05]  /*0040*/  SHF.R.U32.HI R0, RZ, 0x5, R4 ;  /* 0x00000005ff007819 */ /* 0x002fca0000011604 */
[----:B------:R-:W1:Y:S02]  /*0050*/  SHFL.IDX PT, R2, R0, RZ, 0x1f ;  /* 0x00001fff00027589 */ /* 0x000e6400000e0000 */
[----:B-1----:R-:W-:Y:S02]  /*0060*/  R2UR UR8, R2 ;  /* 0x00000000020872ca */ /* 0x002fe400000e0000 */
[----:B------:R-:W-:-:S05]  /*0070*/  SHF.R.U32.HI R2, RZ, 0x7, R4 ;  /* 0x00000007ff027819 */ /* 0x000fca0000011604 */
[----:B------:R1:W2:Y:S06]  /*0080*/  SHFL.IDX PT, R3, R2, RZ, 0x1f ;  /* 0x00001fff02037589 */ /* 0x0002ac00000e0000 */
[----:B------:R-:W-:Y:S02]  /*0090*/  USHF.R.S32.HI UR4, URZ, 0x1f, UR8 ;  /* 0x0000001f3f047899 */ /* 0x000fe40008011408 */
[----:B------:R-:W-:Y:S02]  /*00a0*/  ISETP.NE.OR P0, PT, RZ, UR8, !P0 ;  /* 0x00000008ff007c0c */ /* 0x000fe4000c705670 */
[----:B------:R-:W-:-:S04]  /*00b0*/  ULEA.HI UR4, UR4, UR8, URZ, 0x2 ;  /* 0x0000000804047291 */ /* 0x000fc8000f8f103f */
[----:B------:R-:W-:-:S04]  /*00c0*/  ULOP3.LUT UR4, UR4, 0xfffffffc, URZ, 0xc0, !UPT ;  /* 0xfffffffc04047892 */ /* 0x000fc8000f8ec03f */
[----:B------:R-:W-:-:S03]  /*00d0*/  UIADD3 UR8, UR8, -UR4, URZ ;  /* 0x8000000408087290 */ /* 0x000fc6000fffe03f */
[----:B01----:R-:W-:Y:S09]  /*00e0*/  @P0 BRA `(.L_x_1) ;  /* 0x0000000000200947 */ /* 0x003ff20003800000 */
[----:B------:R-:W-:Y:S02]  /*00f0*/  ULDC.64 UR4, c[0x0][0x198] ;  /* 0x0000660000047ab9 */ /* 0x000fe40000000a00 */
[----:B------:R-:W-:Y:S02]  /*0100*/  UIADD3 UR6, UP0, UR4, 0xf0, URZ ;  /* 0x000000f004067890 */ /* 0x000fe4000ff1e03f */
[----:B------:R-:W-:Y:S02]  /*0110*/  UIADD3 UR4, UP1, UR4, 0x1f0, URZ ;  /* 0x000001f004047890 */ /* 0x000fe4000ff3e03f */
[----:B------:R-:W-:Y:S02]  /*0120*/  UIADD3.X UR7, URZ, UR5, URZ, UP0, !UPT ;  /* 0x000000053f077290 */ /* 0x000fe400087fe43f */
[----:B------:R-:W-:-:S07]  /*0130*/  UIADD3.X UR5, URZ, UR5, URZ, UP1, !UPT ;  /* 0x000000053f057290 */ /* 0x000fce0008ffe43f */
[----:B------:R0:W-:Y:S02]  /*0140*/  UTMACCTL.PF [UR6] ;  /* 0x00000000060079b9 */ /* 0x0001e40008040000 */
[----:B------:R0:W-:Y:S02]  /*0150*/  UTMACCTL.PF [UR4] ;  /* 0x00000000040079b9 */ /* 0x0001e40008040000 */
[----:B0-----:R-:W-:Y:S01]  /*0160*/  NOP ;  /* 0x0000000000007918 */ /* 0x001fe20000000000 */
.L_x_1:
[----:B------:R-:W-:Y:S05]  /*0170*/  BSYNC B0 ;  /* 0x0000000000007941 */ /* 0x000fea0003800000 */
.L_x_0:
[----:B------:R-:W0:Y:S01]  /*0180*/  SHFL.IDX PT, R5, R0, RZ, 0x1f ;  /* 0x00001fff00057589 */ /* 0x000e2200000e0000 */
[----:B--2---:R-:W-:Y:S01]  /*0190*/  R2UR UR15, R3 ;  /* 0x00000000030f72ca */ /* 0x004fe200000e0000 */
[----:B------:R-:W-:-:S04]  /*01a0*/  UISETP.NE.AND UP0, UPT, UR8, 0x3, UPT ;  /* 0x000000030800788c */ /* 0x000fc8000bf05270 */
[----:B------:R-:W-:-:S08]  /*01b0*/  UISETP.EQ.OR UP0, UPT, UR8, URZ, !UP0 ;  /* 0x0000003f0800728c */ /* 0x000fd0000c702670 */
[----:B------:R-:W-:Y:S02]  /*01c0*/  UIADD3 UR18, UR15, -0x1, URZ ;  /* 0xffffffff0f127890 */ /* 0x000fe4000fffe03f */
[----:B------:R-:W-:Y:S02]  /*01d0*/  UISETP.EQ.AND UP0, UPT, UR15, URZ, UP0 ;  /* 0x0000003f0f00728c */ /* 0x000fe40008702270 */
[----:B------:R-:W-:Y:S02]  /*01e0*/  UISETP.GE.U32.AND UP1, UPT, UR18, 0x2, UPT ;  /* 0x000000021200788c */ /* 0x000fe4000bf26070 */
[----:B------:R-:W-:Y:S01]  /*01f0*/  USEL UR42, URZ, 0x1, !UP0 ;  /* 0x000000013f2a7887 */ /* 0x000fe2000c000000 */
[----:B0-----:R-:W-:-:S03]  /*0200*/  ISETP.NE.AND P0, PT, R5, RZ, PT ;  /* 0x000000ff0500720c */ /* 0x001fc60003f05270 */
[----:B------:R-:W-:-:S10]  /*0210*/  USEL UR42, UR42, 0x2, UP1 ;  /* 0x000000022a2a7887 */ /* 0x000fd40008800000 */
[----:B------:R-:W-:Y:S05]  /*0220*/  @P0 BRA `(.L_x_2) ;  /* 0x0000000000480947 */ /* 0x000fea0003800000 */
[----:B------:R-:W0:Y:S01]  /*0230*/  S2UR UR9, SR_CgaCtaId ;  /* 0x00000000000979c3 */ /* 0x000e220000008800 */
[----:B------:R-:W-:Y:S01]  /*0240*/  UMOV UR4, 0x400 ;  /* 0x0000040000047882 */ /* 0x000fe20000000000 */
[----:B------:R-:W-:Y:S01]  /*0250*/  UMOV UR5, 0x1 ;  /* 0x0000000100057882 */ /* 0x000fe20000000000 */
[----:B------:R-:W-:Y:S01]  /*0260*/  UMOV UR6, 0x80 ;  /* 0x0000008000067882 */ /* 0x000fe20000000000 */
[----:B------:R-:W-:Y:S01]  /*0270*/  ELECT P0, URZ, PT ;  /* 0x00000000003f782f */ /* 0x000fe20003800000 */
[----:B------:R-:W-:-:S04]  /*0280*/  UIADD3 UR6, -UR6, 0x100000, URZ ;  /* 0x0010000006067890 */ /* 0x000fc8000fffe13f */
[----:B------:R-:W-:Y:S02]  /*0290*/  USHF.L.U32 UR7, UR6, 0xb, URZ ;  /* 0x0000000b06077899 */ /* 0x000fe4000800063f */
[----:B------:R-:W-:Y:S02]  /*02a0*/  USHF.L.U32 UR6, UR6, 0x1, URZ ;  /* 0x0000000106067899 */ /* 0x000fe4000800063f */
[----:B0-----:R-:W-:Y:S02]  /*02b0*/  ULEA UR9, UR9, UR4, 0x18 ;  /* 0x0000000409097291 */ /* 0x001fe4000f8ec03f */
[----:B------:R-:W-:-:S04]  /*02c0*/  UIADD3 UR4, -UR5, 0x100000, URZ ;  /* 0x0010000005047890 */ /* 0x000fc8000fffe13f */
[----:B------:R-:W-:Y:S02]  /*02d0*/  USHF.L.U32 UR5, UR4, 0xb, URZ ;  /* 0x0000000b04057899 */ /* 0x000fe4000800063f */
[----:B------:R-:W-:Y:S01]  /*02e0*/  USHF.L.U32 UR4, UR4, 0x1, URZ ;  /* 0x0000000104047899 */ /* 0x000fe2000800063f */
[----:B------:R-:W0:Y:S11]  /*02f0*/  FENCE.VIEW.ASYNC.S ;  /* 0x00000000000073c6 */ /* 0x000e360000000000 */
[----:B0-----:R0:W1:Y:S01]  /*0300*/  SYNCS.EXCH.64 URZ, [UR9], UR4 ;  /* 0x00000004093f75b2 */ /* 0x0010620008000100 */
[----:B------:R0:W2:Y:S01]  /*0310*/  SYNCS.EXCH.64 URZ, [UR9+0x10], UR6 ;  /* 0x00001006093f75b2 */ /* 0x0000a20008000100 */
[----:B------:R0:W3:Y:S01]  /*0320*/  SYNCS.EXCH.64 URZ, [UR9+0x8], UR4 ;  /* 0x00000804093f75b2 */ /* 0x0000e20008000100 */
[----:B------:R0:W4:Y:S01]  /*0330*/  SYNCS.EXCH.64 URZ, [UR9+0x18], UR6 ;  /* 0x00001806093f75b2 */ /* 0x0001220008000100 */
[----:B------:R-:W-:Y:S01]  /*0340*/  NOP ;  /* 0x0000000000007918 */ /* 0x000fe20000000000 */
.L_x_2:
[----:B------:R-:W5:Y:S01]  /*0350*/  SHFL.IDX PT, R5, R0, RZ, 0x1f ;  /* 0x00001fff00057589 */ /* 0x000f6200000e0000 */
[----:B------:R-:W-:Y:S01]  /*0360*/  ELECT P0, URZ, PT ;  /* 0x00000000003f782f */ /* 0x000fe20003800000 */
[----:B------:R-:W-:Y:S01]  /*0370*/  NOP ;  /* 0x0000000000007918 */ /* 0x000fe20000000000 */
[----:B------:R-:W-:Y:S01]  /*0380*/  ELECT P1, URZ, PT ;  /* 0x00000000003f782f */ /* 0x000fe20003820000 */
[----:B------:R-:W1:Y:S01]  /*0390*/  SHFL.IDX PT, R3, R0, RZ, 0x1f ;  /* 0x00001fff00037589 */ /* 0x000e6200000e0000 */
[----:B0-----:R-:W-:Y:S01]  /*03a0*/  UMOV UR4, 0x20 ;  /* 0x0000002000047882 */ /* 0x001fe20000000000 */
[----:B------:R-:W-:Y:S01]  /*03b0*/  UMOV UR12, 0x80 ;  /* 0x00000080000c7882 */ /* 0x000fe20000000000 */
[----:B------:R-:W-:Y:S01]  /*03c0*/  NOP ;  /* 0x0000000000007918 */ /* 0x000fe20000000000 */
[----:B------:R0:W0:Y:S01]  /*03d0*/  SHFL.IDX PT, R0, R2, RZ, 0x1f ;  /* 0x00001fff02007589 */ /* 0x00002200000e0000 */
[----:B------:R-:W-:Y:S01]  /*03e0*/  ULDC.64 UR50, c[0x0][0x208] ;  /* 0x0000820000327ab9 */ /* 0x000fe20000000a00 */
[----:B-----5:R-:W-:-:S02]  /*03f0*/  ISETP.NE.OR P0, PT, R5, RZ, !P0 ;  /* 0x000000ff0500720c */ /* 0x020fc40004705670 */
[----:B-1----:R-:W-:Y:S02]  /*0400*/  ISETP.NE.OR P1, PT, R3, RZ, !P1 ;  /* 0x000000ff0300720c */ /* 0x002fe40004f25670 */
[----:B------:R-:W-:-:S04]  /*0410*/  SHF.R.S32.HI R3, RZ, 0x1f, R4 ;  /* 0x0000001fff037819 */ /* 0x000fc80000011404 */
[----:B------:R-:W-:-:S05]  /*0420*/  LEA.HI R3, R3, R4, RZ, 0x7 ;  /* 0x0000000403037211 */ /* 0x000fca00078f38ff */
[----:B------:R-:W-:Y:S01]  /*0430*/  VOTEU.ALL UP0, P0 ;  /* 0x00000000003f7886 */ /* 0x000fe20000000000 */
[----:B------:R-:W-:Y:S01]  /*0440*/  LOP3.LUT R3, R3, 0xffffff80, RZ, 0xc0, !PT ;  /* 0xffffff8003037812 */ /* 0x000fe200078ec0ff */
[----:B------:R-:W-:-:S03]  /*0450*/  VOTEU.ALL UP1, P1 ;  /* 0x00000000003f7886 */ /* 0x000fc60000820000 */
[----:B------:R-:W1:Y:S01]  /*0460*/  @!UP0 S2UR UR7, SR_CgaCtaId ;  /* 0x00000000000789c3 */ /* 0x000e620000008800 */
[----:B------:R-:W-:Y:S01]  /*0470*/  @!UP0 UMOV UR6, 0x400 ;  /* 0x0000040000068882 */ /* 0x000fe20000000000 */
[----:B------:R-:W-:-:S04]  /*0480*/  @!UP0 UIADD3 UR4, -UR4, 0x100000, URZ ;  /* 0x0010000004048890 */ /* 0x000fc8000fffe13f */
[----:B------:R-:W-:Y:S02]  /*0490*/  @!UP0 USHF.L.U32 UR5, UR4, 0xb, URZ ;  /* 0x0000000b04058899 */ /* 0x000fe4000800063f */
[----:B------:R-:W-:Y:S01]  /*04a0*/  @!UP0 USHF.L.U32 UR4, UR4, 0x1, URZ ;  /* 0x0000000104048899 */ /* 0x000fe2000800063f */
[----:B------:R-:W-:Y:S01]  /*04b0*/  IMAD.IADD R3, R4, 0x1, -R3 ;  /* 0x0000000104037824 */ /* 0x000fe200078e0a03 */
[----:B------:R-:W-:Y:S01]  /*04c0*/  @!UP1 UMOV UR10, 0x400 ;  /* 0x00000400000a9882 */ /* 0x000fe20000000000 */
[----:B------:R-:W-:Y:S01]  /*04d0*/  VOTEU.ALL UP2, P1 ;  /* 0x00000000003f7886 */ /* 0x000fe20000840000 */
[----:B------:R-:W-:Y:S01]  /*04e0*/  VOTEU.ALL UP3, P1 ;  /* 0x00000000003f7886 */ /* 0x000fe20000860000 */
[----:B------:R-:W-:Y:S01]  /*04f0*/  VOTEU.ALL UP4, P1 ;  /* 0x00000000003f7886 */ /* 0x000fe20000880000 */
[----:B------:R-:W5:Y:S01]  /*0500*/  @!UP1 S2UR UR11, SR_CgaCtaId ;  /* 0x00000000000b99c3 */ /* 0x000f620000008800 */
[----:B------:R-:W-:Y:S01]  /*0510*/  VOTEU.ALL UP5, P1 ;  /* 0x00000000003f7886 */ /* 0x000fe200008a0000 */
[----:B------:R-:W-:Y:S01]  /*0520*/  ISETP.NE.AND P1, PT, RZ, UR15, PT ;  /* 0x0000000fff007c0c */ /* 0x000fe2000bf25270 */
[----:B-1----:R-:W-:-:S02]  /*0530*/  @!UP0 ULEA UR9, UR7, UR6, 0x18 ;  /* 0x0000000607098291 */ /* 0x002fc4000f8ec03f */
[----:B------:R-:W-:-:S04]  /*0540*/  @!UP1 UIADD3 UR6, -UR12, 0x100000, URZ ;  /* 0x001000000c069890 */ /* 0x000fc8000fffe13f */
[----:B------:R-:W-:Y:S02]  /*0550*/  @!UP1 USHF.L.U32 UR7, UR6, 0xb, URZ ;  /* 0x0000000b06079899 */ /* 0x000fe4000800063f */
[----:B------:R-:W-:Y:S01]  /*0560*/  @!UP1 USHF.L.U32 UR6, UR6, 0x1, URZ ;  /* 0x0000000106069899 */ /* 0x000fe2000800063f */
[----:B------:R-:W-:Y:S01]  /*0570*/  VOTEU.ALL UP0, P0 ;  /* 0x00000000003f7886 */ /* 0x000fe20000000000 */
[----:B-----5:R-:W-:Y:S01]  /*0580*/  @!UP1 ULEA UR10, UR11, UR10, 0x18 ;  /* 0x0000000a0b0a9291 */ /* 0x020fe2000f8ec03f */
[----:B------:R-:W-:Y:S01]  /*0590*/  VOTEU.ALL UP1, P0 ;  /* 0x00000000003f7886 */ /* 0x000fe20000020000 */
[----:B------:R-:W1:Y:S02]  /*05a0*/  FENCE.VIEW.ASYNC.S ;  /* 0x00000000000073c6 */ /* 0x000e640000000000 */
[----:B-1----:R-:W2:Y:S02]  /*05b0*/  @!UP0 SYNCS.EXCH.64 URZ, [UR9+0x50], UR4 ;  /* 0x00005004093f85b2 */ /* 0x002ea40008000100 */
[----:B------:R1:W2:Y:S01]  /*05c0*/  @!UP1 SYNCS.EXCH.64 URZ, [UR9+0x58], UR4 ;  /* 0x00005804093f95b2 */ /* 0x0002a20008000100 */
[----:B------:R-:W-:Y:S01]  /*05d0*/  NOP ;  /* 0x0000000000007918 */ /* 0x000fe20000000000 */
[----:B-1----:R-:W-:-:S02]  /*05e0*/  ULDC.64 UR4, c[0x0][0x598] ;  /* 0x0001660000047ab9 */ /* 0x002fc40000000a00 */
[----:B------:R-:W-:Y:S02]  /*05f0*/  ISETP.NE.U32.AND P0, PT, RZ, UR4, PT ;  /* 0x00000004ff007c0c */ /* 0x000fe4000bf05070 */
[----:B------:R1:W2:Y:S02]  /*0600*/  @!UP2 SYNCS.EXCH.64 URZ, [UR10+0x30], UR6 ;  /* 0x000030060a3fa5b2 */ /* 0x0002a40008000100 */
[----:B------:R-:W-:Y:S01]  /*0610*/  ISETP.NE.AND.EX P0, PT, RZ, UR5, PT, P0 ;  /* 0x00000005ff007c0c */ /* 0x000fe2000bf05300 */
[----:B------:R1:W2:Y:S01]  /*0620*/  @!UP3 SYNCS.EXCH.64 URZ, [UR10+0x38], UR6 ;  /* 0x000038060a3fb5b2 */ /* 0x0002a20008000100 */
[----:B------:R1:W2:Y:S01]  /*0630*/  @!UP4 SYNCS.EXCH.64 URZ, [UR10+0x40], UR6 ;  /* 0x000040060a3fc5b2 */ /* 0x0002a20008000100 */
[----:B------:R1:W2:Y:S01]  /*0640*/  @!UP5 SYNCS.EXCH.64 URZ, [UR10+0x48], UR6 ;  /* 0x000048060a3fd5b2 */ /* 0x0002a20008000100 */
[----:B------:R-:W-:Y:S01]  /*0650*/  NOP ;  /* 0x0000000000007918 */ /* 0x000fe20000000000 */
[----:B--234-:R-:W-:Y:S08]  /*0660*/  BAR.SYNC.DEFER_BLOCKING 0x0 ;  /* 0x0000000000007b1d */ /* 0x01cff00000010000 */
[----:B01----:R-:W-:Y:S05]  /*0670*/  @!P0 BRA `(.L_x_3) ;  /* 0x00000000001c8947 */ /* 0x003fea0003800000 */
[----:B------:R-:W0:Y:S02]  /*0680*/  LDC.64 R6, c[0x0][0x598] ;  /* 0x00016600ff067b82 */ /* 0x000e240000000a00 */
[----:B0-----:R-:W2:Y:S02]  /*0690*/  LDG.E.64 R6, desc[UR50][R6.64] ;  /* 0x0000003206067981 */ /* 0x001ea4000c1e1b00 */
[----:B--2---:R-:W-:-:S04]  /*06a0*/  ISETP.NE.U32.AND P0, PT, R6, RZ, PT ;  /* 0x000000ff0600720c */ /* 0x004fc80003f05070 */
[----:B------:R-:W-:-:S13]  /*06b0*/  ISETP.NE.AND.EX P0, PT, R7, RZ, PT, P0 ;  /* 0x000000ff0700720c */ /* 0x000fda0003f05300 */
[----:B------:R-:W-:Y:S05]  /*06c0*/  @!P0 BRA `(.L_x_3) ;  /* 0x0000000000088947 */ /* 0x000fea0003800000 */
[----:B------:R1:W5:Y:S01]  /*06d0*/  LD.E R23, desc[UR50][R6.64] ;  /* 0x0000003206177980 */ /* 0x000362000c101900 */
[----:B------:R-:W-:Y:S05]  /*06e0*/  BRA `(.L_x_4) ;  /* 0x0000000000247947 */ /* 0x000fea0003800000 */
.L_x_3:
[----:B------:R-:W-:Y:S02]  /*06f0*/  ULDC.64 UR4, c[0x0][0x588] ;  /* 0x0001620000047ab9 */ /* 0x000fe40000000a00 */
[----:B------:R-:W-:-:S04]  /*0700*/  ISETP.NE.U32.AND P0, PT, RZ, UR4, PT ;  /* 0x00000004ff007c0c */ /* 0x000fc8000bf05070 */
[----:B------:R-:W-:-:S13]  /*0710*/  ISETP.NE.AND.EX P0, PT, RZ, UR5, PT, P0 ;  /* 0x00000005ff007c0c */ /* 0x000fda000bf05300 */
[----:B------:R-:W-:Y:S05]  /*0720*/  @!P0 BRA `(.L_x_5) ;  /* 0x00000000000c8947 */ /* 0x000fea0003800000 */
[----:B------:R-:W0:Y:S02]  /*0730*/  LDC.64 R6, c[0x0][0x588] ;  /* 0x00016200ff067b82 */ /* 0x000e240000000a00 */
[----:B0-----:R0:W5:Y:S01]  /*0740*/  LDG.E R23, desc[UR50][R6.64] ;  /* 0x0000003206177981 */ /* 0x001162000c1e1900 */
[----:B------:R-:W-:Y:S05]  /*0750*/  BRA `(.L_x_4) ;  /* 0x0000000000087947 */ /* 0x000fea0003800000 */
.L_x_5:
[----:B------:R-:W-:Y:S02]  /*0760*/  ULDC UR4, c[0x0][0x580] ;  /* 0x0001600000047ab9 */ /* 0x000fe40000000800 */
[----:B------:R-:W-:-:S07]  /*0770*/  IMAD.U32 R23, RZ, RZ, UR4 ;  /* 0x00000004ff177e24 */ /* 0x000fce000f8e00ff */
.L_x_4:
[----:B------:R-:W-:Y:S02]  /*0780*/  ULDC.64 UR4, c[0x0][0x5a0] ;  /* 0x0001680000047ab9 */ /* 0x000fe40000000a00 */
[----:B------:R-:W-:-:S04]  /*0790*/  ISETP.NE.U32.AND P0, PT, RZ, UR4, PT ;  /* 0x00000004ff007c0c */ /* 0x000fc8000bf05070 */
[----:B------:R-:W-:-:S13]  /*07a0*/  ISETP.NE.AND.EX P0, PT, RZ, UR5, PT, P0 ;  /* 0x00000005ff007c0c */ /* 0x000fda000bf05300 */
[----:B------:R-:W-:Y:S05]  /*07b0*/  @!P0 BRA `(.L_x_6) ;  /* 0x00000000001c8947 */ /* 0x000fea0003800000 */
[----:B01----:R-:W0:Y:S02]  /*07c0*/  LDC.64 R6, c[0x0][0x5a0] ;  /* 0x00016800ff067b82 */ /* 0x003e240000000a00 */
[----:B0-----:R-:W2:Y:S02]  /*07d0*/  LDG.E.64 R6, desc[UR50][R6.64] ;  /* 0x0000003206067981 */ /* 0x001ea4000c1e1b00 */
[----:B--2---:R-:W-:-:S04]  /*07e0*/  ISETP.NE.U32.AND P0, PT, R6, RZ, PT ;  /* 0x000000ff0600720c */ /* 0x004fc80003f05070 */
[----:B------:R-:W-:-:S13]  /*07f0*/  ISETP.NE.AND.EX P0, PT, R7, RZ, PT, P0 ;  /* 0x000000ff0700720c */ /* 0x000fda0003f05300 */
[----:B------:R-:W-:Y:S05]  /*0800*/  @!P0 BRA `(.L_x_6) ;  /* 0x0000000000088947 */ /* 0x000fea0003800000 */
[----:B------:R3:W5:Y:S01]  /*0810*/  LD.E R22, desc[UR50][R6.64] ;  /* 0x0000003206167980 */ /* 0x000762000c101900 */
[----:B------:R-:W-:Y:S05]  /*0820*/  BRA `(.L_x_7) ;  /* 0x0000000000247947 */ /* 0x000fea0003800000 */
.L_x_6:
[----:B------:R-:W-:Y:S02]  /*0830*/  ULDC.64 UR4, c[0x0][0x590] ;  /* 0x0001640000047ab9 */ /* 0x000fe40000000a00 */
[----:B------:R-:W-:-:S04]  /*0840*/  ISETP.NE.U32.AND P0, PT, RZ, UR4, PT ;  /* 0x00000004ff007c0c */ /* 0x000fc8000bf05070 */
[----:B------:R-:W-:-:S13]  /*0850*/  ISETP.NE.AND.EX P0, PT, RZ, UR5, PT, P0 ;  /* 0x00000005ff007c0c */ /* 0x000fda000bf05300 */
[----:B------:R-:W-:Y:S05]  /*0860*/  @!P0 BRA `(.L_x_8) ;  /* 0x00000000000c8947 */ /* 0x000fea0003800000 */
[----:B01----:R-:W0:Y:S02]  /*0870*/  LDC.64 R6, c[0x0][0x590] ;  /* 0x00016400ff067b82 */ /* 0x003e240000000a00 */
[----:B0-----:R2:W5:Y:S01]  /*0880*/  LDG.E R22, desc[UR50][R6.64] ;  /* 0x0000003206167981 */ /* 0x001562000c1e1900 */
[----:B------:R-:W-:Y:S05]  /*0890*/  BRA `(.L_x_7) ;  /* 0x0000000000087947 */ /* 0x000fea0003800000 */
.L_x_8:
[----:B------:R-:W-:Y:S02]  /*08a0*/  ULDC UR4, c[0x0][0x584] ;  /* 0x0001610000047ab9 */ /* 0x000fe40000000800 */
[----:B------:R-:W-:-:S07]  /*08b0*/  IMAD.U32 R22, RZ, RZ, UR4 ;  /* 0x00000004ff167e24 */ /* 0x000fce000f8e00ff */
.L_x_7:
[----:B------:R-:W4:Y:S01]  /*08c0*/  S2UR UR10, SR_CTAID.Y ;  /* 0x00000000000a79c3 */ /* 0x000f220000002600 */
[----:B------:R-:W-:Y:S01]  /*08d0*/  ULDC UR5, c[0x0][0x65c] ;  /* 0x0001970000057ab9 */ /* 0x000fe20000000800 */
[----:B------:R-:W-:Y:S01]  /*08e0*/  UISETP.NE.AND UP0, UPT, UR15, 0x2, UPT ;  /* 0x000000020f00788c */ /* 0x000fe2000bf05270 */
[----:B------:R-:W-:Y:S01]  /*08f0*/  PRMT R5, RZ, 0x7610, R5 ;  /* 0x00007610ff057816 */ /* 0x000fe20000000005 */
[----:B------:R-:W-:Y:S01]  /*0900*/  UISETP.NE.AND UP2, UPT, UR5, 0x1, UPT ;  /* 0x000000010500788c */ /* 0x000fe2000bf45270 */
[----:B------:R-:W-:Y:S02]  /*0910*/  IMAD.MOV.U32 R18, RZ, RZ, -0x1 ;  /* 0xffffffffff127424 */ /* 0x000fe400078e00ff */
[----:B------:R-:W-:Y:S01]  /*0920*/  IMAD.MOV.U32 R19, RZ, RZ, -0x1 ;  /* 0xffffffffff137424 */ /* 0x000fe200078e00ff */
[----:B------:R-:W4:Y:S01]  /*0930*/  S2UR UR4, SR_CTAID.X ;  /* 0x00000000000479c3 */ /* 0x000f220000002500 */
[----:B------:R-:W-:-:S06]  /*0940*/  UP2UR UR40, UPR, URZ, 0x4 ;  /* 0x000000043f287883 */ /* 0x000fcc0008000000 */
[----:B------:R-:W-:Y:S01]  /*0950*/  @UP2 ULDC UR12, c[0x0][0x10] ;  /* 0x00000400000c2ab9 */ /* 0x000fe20000000800 */
[----:B------:R-:W-:Y:S01]  /*0960*/  @UP2 UMOV UR7, URZ ;  /* 0x0000003f00072c82 */ /* 0x000fe20008000000 */
[----:B------:R-:W-:Y:S01]  /*0970*/  @UP2 UMOV UR5, URZ ;  /* 0x0000003f00052c82 */ /* 0x000fe20008000000 */
[----:B0123--:R-:W0:Y:S01]  /*0980*/  LDC.64 R6, c[0x0][0x650] ;  /* 0x00019400ff067b82 */ /* 0x00fe220000000a00 */
[----:B----4-:R-:W-:Y:S02]  /*0990*/  @UP2 UMOV UR9, UR10 ;  /* 0x0000000a00092c82 */ /* 0x010fe40008000000 */
[----:B------:R-:W-:Y:S01]  /*09a0*/  @UP2 UMOV UR6, UR9 ;  /* 0x0000000900062c82 */ /* 0x000fe20008000000 */
[----:B------:R-:W-:Y:S01]  /*09b0*/  @!UP2 UMOV UR9, UR10 ;  /* 0x0000000a0009ac82 */ /* 0x000fe20008000000 */
[----:B------:R-:W-:-:S03]  /*09c0*/  @UP2 UIMAD.WIDE.U32 UR12, UR4, UR12, UR6 ;  /* 0x0000000c040c22a5 */ /* 0x000fc6000f8e0006 */
[----:B------:R-:W-:Y:S01]  /*09d0*/  @!UP2 ULDC UR6, c[0x0][0xc] ;  /* 0x000003000006aab9 */ /* 0x000fe20000000800 */
[----:B------:R-:W-:Y:S01]  /*09e0*/  @UP2 UIADD3 UR14, UR13, UR5, URZ ;  /* 0x000000050d0e2290 */ /* 0x000fe2000fffe03f */
[----:B------:R-:W-:Y:S02]  /*09f0*/  ULDC UR10, c[0x0][0xc] ;  /* 0x00000300000a7ab9 */ /* 0x000fe40000000800 */
[----:B------:R-:W-:Y:S01]  /*0a00*/  UMOV UR5, URZ ;  /* 0x0000003f00057c82 */ /* 0x000fe20008000000 */
[----:B------:R-:W-:Y:S01]  /*0a10*/  ULDC UR11, c[0x0][0x10] ;  /* 0x00000400000b7ab9 */ /* 0x000fe20000000800 */
[----:B------:R-:W-:Y:S02]  /*0a20*/  @!UP2 UIMAD.WIDE.U32 UR6, UR6, UR9, UR4 ;  /* 0x000000090606a2a5 */ /* 0x000fe4000f8e0004 */
[----:B------:R-:W-:Y:S01]  /*0a30*/  UIMAD.WIDE.U32 UR10, UR10, UR11, URZ ;  /* 0x0000000b0a0a72a5 */ /* 0x000fe2000f8e003f */
[----:B------:R-:W-:-:S03]  /*0a40*/  ULDC UR13, c[0x0][0x14] ;  /* 0x00000500000d7ab9 */ /* 0x000fc60000000800 */
[----:B------:R-:W-:Y:S02]  /*0a50*/  UIMAD.WIDE.U32 UR38, UR10, UR13, URZ ;  /* 0x0000000d0a2672a5 */ /* 0x000fe4000f8e003f */
[----:B------:R-:W-:Y:S01]  /*0a60*/  UIMAD UR41, UR11, UR13, URZ ;  /* 0x0000000d0b2972a4 */ /* 0x000fe2000f8e023f */
[----:B------:R-:W-:Y:S01]  /*0a70*/  @!UP2 UMOV UR12, UR6 ;  /* 0x00000006000cac82 */ /* 0x000fe20008000000 */
[----:B------:R-:W-:Y:S02]  /*0a80*/  @!UP2 UMOV UR14, UR7 ;  /* 0x00000007000eac82 */ /* 0x000fe40008000000 */
[----:B------:R-:W-:Y:S02]  /*0a90*/  UIADD3 UR41, UR39, UR41, URZ ;  /* 0x0000002927297290 */ /* 0x000fe4000fffe03f */
[----:B------:R-:W-:-:S04]  /*0aa0*/  UIADD3 UR6, UP1, UR12, UR38, URZ ;  /* 0x000000260c067290 */ /* 0x000fc8000ff3e03f */
[----:B------:R-:W-:Y:S02]  /*0ab0*/  UIADD3.X UR7, UR14, UR41, URZ, UP1, !UPT ;  /* 0x000000290e077290 */ /* 0x000fe40008ffe43f */
[----:B------:R-:W-:Y:S02]  /*0ac0*/  USEL UR6, UR6, UR12, !UP0 ;  /* 0x0000000c06067287 */ /* 0x000fe4000c000000 */
[----:B------:R-:W-:-:S04]  /*0ad0*/  USEL UR7, UR7, UR14, !UP0 ;  /* 0x0000000e07077287 */ /* 0x000fc8000c000000 */
[----:B0-----:R-:W-:Y:S01]  /*0ae0*/  ISETP.LE.U32.AND P0, PT, R6, UR6, PT ;  /* 0x0000000606007c0c */ /* 0x001fe2000bf03070 */
[----:B------:R-:W-:Y:S02]  /*0af0*/  IMAD.U32 R16, RZ, RZ, UR6 ;  /* 0x00000006ff107e24 */ /* 0x000fe4000f8e00ff */
[----:B------:R-:W-:Y:S02]  /*0b00*/  IMAD.U32 R2, RZ, RZ, UR7 ;  /* 0x00000007ff027e24 */ /* 0x000fe4000f8e00ff */
[----:B------:R-:W-:-:S03]  /*0b10*/  IMAD.U32 R17, RZ, RZ, UR7 ;  /* 0x00000007ff117e24 */ /* 0x000fc6000f8e00ff */
[----:B------:R-:W-:Y:S01]  /*0b20*/  ISETP.GE.U32.AND.EX P0, PT, R2, R7, PT, P0 ;  /* 0x000000070200720c */ /* 0x000fe20003f06100 */
[----:B------:R-:W-:-:S12]  /*0b30*/  IMAD.MOV.U32 R2, RZ, RZ, -0x1 ;  /* 0xffffffffff027424 */ /* 0x000fd800078e00ff */
[----:B------:R-:W-:Y:S05]  /*0b40*/  @P0 BRA `(.L_x_9) ;  /* 0x00000004008c0947 */ /* 0x000fea0003800000 */
[----:B------:R-:W-:Y:S01]  /*0b50*/  I2FP.F32.U32 R2, UR4 ;  /* 0x0000000400027c45 */ /* 0x000fe20008201000 */
[----:B------:R-:W-:Y:S01]  /*0b60*/  ULDC.64 UR16, c[0x0][0x628] ;  /* 0x00018a0000107ab9 */ /* 0x000fe20000000a00 */
[----:B------:R-:W-:Y:S01]  /*0b70*/  ULDC UR6, c[0x0][0x150] ;  /* 0x0000540000067ab9 */ /* 0x000fe20000000800 */
[----:B------:R-:W-:Y:S01]  /*0b80*/  ISETP.NE.U32.AND P0, PT, RZ, UR16, PT ;  /* 0x00000010ff007c0c */ /* 0x000fe2000bf05070 */
[----:B------:R-:W-:Y:S01]  /*0b90*/  ULDC UR15, c[0x0][0x630] ;  /* 0x00018c00000f7ab9 */ /* 0x000fe20000000800 */
[----:B------:R-:W-:Y:S01]  /*0ba0*/  FMUL R2, R2, UR6 ;  /* 0x0000000602027c20 */ /* 0x000fe20008400000 */
[----:B------:R-:W-:Y:S01]  /*0bb0*/  R2UR UR19, R16 ;  /* 0x00000000101372ca */ /* 0x000fe200000e0000 */
[----:B------:R-:W-:Y:S01]  /*0bc0*/  ULDC UR21, c[0x0][0x154] ;  /* 0x0000550000157ab9 */ /* 0x000fe20000000800 */
[----:B------:R-:W-:Y:S01]  /*0bd0*/  ISETP.NE.AND.EX P0, PT, RZ, UR17, PT, P0 ;  /* 0x00000011ff007c0c */ /* 0x000fe2000bf05300 */
[----:B------:R0:W1:Y:S01]  /*0be0*/  F2I.U32.TRUNC.NTZ R5, R2 ;  /* 0x0000000200057305 */ /* 0x000062000020f000 */
[----:B------:R-:W-:-:S02]  /*0bf0*/  R2UR UR20, R17 ;  /* 0x00000000111472ca */ /* 0x000fc400000e0000 */
[----:B------:R-:W-:Y:S02]  /*0c00*/  R2UR UR6, R16 ;  /* 0x00000000100672ca */ /* 0x000fe400000e0000 */
[----:B------:R-:W-:-:S07]  /*0c10*/  R2UR UR7, R17 ;  /* 0x00000000110772ca */ /* 0x000fce00000e0000 */
[----:B0-----:R-:W-:Y:S08]  /*0c20*/  @!P0 BRA `(.L_x_10) ;  /* 0x0000000000308947 */ /* 0x001ff00003800000 */
[----:B------:R-:W-:Y:S01]  /*0c30*/  R2UR UR6, R16 ;  /* 0x00000000100672ca */ /* 0x000fe200000e0000 */
[----:B------:R-:W-:Y:S01]  /*0c40*/  ULDC UR12, c[0x0][0x634] ;  /* 0x00018d00000c7ab9 */ /* 0x000fe20000000800 */
[----:B------:R-:W-:-:S11]  /*0c50*/  R2UR UR14, R17 ;  /* 0x00000000110e72ca */ /* 0x000fd600000e0000 */
[----:B------:R-:W-:-:S04]  /*0c60*/  UIADD3 UR12, UP1, UR6, UR12, URZ ;  /* 0x0000000c060c7290 */ /* 0x000fc8000ff3e03f */
[----:B------:R-:W-:-:S04]  /*0c70*/  UIADD3.X UR14, URZ, UR14, URZ, UP1, !UPT ;  /* 0x0000000e3f0e7290 */ /* 0x000fc80008ffe43f */
[----:B------:R-:W-:-:S04]  /*0c80*/  UIMAD.WIDE.U32 UR6, UR14, UR16, URZ ;  /* 0x000000100e0672a5 */ /* 0x000fc8000f8e003f */
[----:B------:R-:W-:Y:S02]  /*0c90*/  UIMAD.WIDE.U32 UR10, UP1, UR12, UR17, UR6 ;  /* 0x000000110c0a72a5 */ /* 0x000fe4000f820006 */
[----:B------:R-:W-:Y:S02]  /*0ca0*/  UIMAD.WIDE.U32 UR6, UR12, UR16, URZ ;  /* 0x000000100c0672a5 */ /* 0x000fe4000f8e003f */
[----:B------:R-:W-:Y:S02]  /*0cb0*/  UIADD3.X UR13, URZ, URZ, URZ, UP1, !UPT ;  /* 0x0000003f3f0d7290 */ /* 0x000fe40008ffe43f */
[----:B------:R-:W-:Y:S01]  /*0cc0*/  UIADD3 URZ, UP1, UR7, UR10, URZ ;  /* 0x0000000a073f7290 */ /* 0x000fe2000ff3e03f */
[----:B------:R-:W-:-:S03]  /*0cd0*/  UMOV UR12, UR11 ;  /* 0x0000000b000c7c82 */ /* 0x000fc60008000000 */
[----:B------:R-:W-:-:S12]  /*0ce0*/  UIMAD.WIDE.U32.X UR6, UR14, UR17, UR12, UP1 ;  /* 0x000000110e0672a5 */ /* 0x000fd800088e040c */
.L_x_10:
[----:B------:R-:W-:Y:S01]  /*0cf0*/  USHF.R.U64 UR5, UR6, UR15, UR7 ;  /* 0x0000000f06057299 */ /* 0x000fe20008001207 */
[----:B------:R-:W-:Y:S01]  /*0d00*/  I2FP.F32.U32 R2, UR9 ;  /* 0x0000000900027c45 */ /* 0x000fe20008201000 */
[----:B------:R-:W-:Y:S01]  /*0d10*/  USHF.R.U32.HI UR6, URZ, UR15, UR7 ;  /* 0x0000000f3f067299 */ /* 0x000fe20008011607 */
[----:B-1----:R-:W-:Y:S01]  /*0d20*/  R2UR UR14, R5 ;  /* 0x00000000050e72ca */ /* 0x002fe200000e0000 */
[----:B------:R-:W-:Y:S02]  /*0d30*/  UIADD3 UR17, UP1, URZ, -UR5, URZ ;  /* 0x800000053f117290 */ /* 0x000fe4000ff3e03f */
[----:B------:R-:W-:Y:S01]  /*0d40*/  FMUL R2, R2, UR21 ;  /* 0x0000001502027c20 */ /* 0x000fe20008400000 */
[----:B------:R-:W-:Y:S01]  /*0d50*/  ULDC.64 UR10, c[0x0][0x620] ;  /* 0x00018800000a7ab9 */ /* 0x000fe20000000a00 */
[----:B------:R-:W-:Y:S01]  /*0d60*/  UIADD3.X UR6, URZ, ~UR6, URZ, UP1, !UPT ;  /* 0x800000063f067290 */ /* 0x000fe20008ffe43f */
[----:B------:R-:W-:Y:S01]  /*0d70*/  UMOV UR12, UR19 ;  /* 0x00000013000c7c82 */ /* 0x000fe20008000000 */
[----:B------:R-:W-:-:S02]  /*0d80*/  UMOV UR13, UR20 ;  /* 0x00000014000d7c82 */ /* 0x000fc40008000000 */
[----:B------:R-:W-:Y:S01]  /*0d90*/  UIMAD UR6, UR6, UR10, URZ ;  /* 0x0000000a060672a4 */ /* 0x000fe2000f8e023f */
[----:B------:R-:W0:Y:S01]  /*0da0*/  F2I.U32.TRUNC.NTZ R2, R2 ;  /* 0x0000000200027305 */ /* 0x000e22000020f000 */
[----:B------:R-:W-:Y:S02]  /*0db0*/  UIMAD.WIDE.U32 UR12, UR17, UR10, UR12 ;  /* 0x0000000a110c72a5 */ /* 0x000fe4000f8e000c */
[----:B------:R-:W-:Y:S01]  /*0dc0*/  UIMAD UR17, UR17, UR11, UR6 ;  /* 0x0000000b111172a4 */ /* 0x000fe2000f8e0206 */
[----:B------:R-:W-:Y:S01]  /*0dd0*/  ULDC UR24, c[0x0][0x658] ;  /* 0x0001960000187ab9 */ /* 0x000fe20000000800 */
[----:B------:R-:W-:Y:S02]  /*0de0*/  UMOV UR22, 0xffffffff ;  /* 0xffffffff00167882 */ /* 0x000fe40000000000 */
[----:B------:R-:W-:Y:S01]  /*0df0*/  UIADD3 UR17, UR13, UR17, URZ ;  /* 0x000000110d117290 */ /* 0x000fe2000fffe03f */
[----:B------:R-:W-:Y:S01]  /*0e00*/  ULDC UR19, c[0x0][0x618] ;  /* 0x0001860000137ab9 */ /* 0x000fe20000000800 */
[----:B------:R-:W-:Y:S01]  /*0e10*/  ULDC.64 UR6, c[0x0][0x640] ;  /* 0x0001900000067ab9 */ /* 0x000fe20000000a00 */
[----:B------:R-:W-:Y:S01]  /*0e20*/  USHF.L.U32 UR13, UR22, UR24, URZ ;  /* 0x00000018160d7299 */ /* 0x000fe2000800063f */
[----:B------:R-:W-:Y:S01]  /*0e30*/  ISETP.NE.U32.AND P0, PT, RZ, UR6, PT ;  /* 0x00000006ff007c0c */ /* 0x000fe2000bf05070 */
[----:B------:R-:W-:-:S02]  /*0e40*/  USHF.R.U64 UR22, UR12, UR19, UR17 ;  /* 0x000000130c167299 */ /* 0x000fc40008001211 */
[----:B------:R-:W-:Y:S01]  /*0e50*/  USHF.R.U32.HI UR12, URZ, UR19, UR17 ;  /* 0x000000133f0c7299 */ /* 0x000fe20008011611 */
[----:B0-----:R-:W-:Y:S01]  /*0e60*/  R2UR UR16, R2 ;  /* 0x00000000021072ca */ /* 0x001fe200000e0000 */
[----:B------:R-:W-:Y:S01]  /*0e70*/  ULDC UR21, c[0x0][0x608] ;  /* 0x0001820000157ab9 */ /* 0x000fe20000000800 */
[----:B------:R-:W-:Y:S01]  /*0e80*/  ISETP.NE.AND.EX P0, PT, RZ, UR7, PT, P0 ;  /* 0x00000007ff007c0c */ /* 0x000fe2000bf05300 */
[----:B------:R-:W-:Y:S02]  /*0e90*/  USHF.R.U64 UR26, UR22, UR21, UR12 ;  /* 0x00000015161a7299 */ /* 0x000fe4000800120c */
[----:B------:R-:W-:Y:S01]  /*0ea0*/  USHF.R.U32.HI UR12, URZ, UR21, UR12 ;  /* 0x000000153f0c7299 */ /* 0x000fe2000801160c */
[----:B------:R-:W-:Y:S01]  /*0eb0*/  UMOV UR20, 0x1 ;  /* 0x0000000100147882 */ /* 0x000fe20000000000 */
[----:B------:R-:W-:Y:S02]  /*0ec0*/  UIADD3 UR14, -UR14, URZ, URZ ;  /* 0x0000003f0e0e7290 */ /* 0x000fe4000fffe13f */
[----:B------:R-:W-:-:S02]  /*0ed0*/  USHF.R.U64 UR27, UR26, UR24, UR12 ;  /* 0x000000181a1b7299 */ /* 0x000fc4000800120c */
[----:B------:R-:W-:Y:S01]  /*0ee0*/  USHF.L.U32 UR19, UR20, UR24, URZ ;  /* 0x0000001814137299 */ /* 0x000fe2000800063f */
[----:B------:R-:W-:Y:S01]  /*0ef0*/  ULDC UR15, c[0x0][0x144] ;  /* 0x00005100000f7ab9 */ /* 0x000fe20000000800 */
[----:B------:R-:W-:Y:S01]  /*0f00*/  ULDC UR10, c[0x0][0x600] ;  /* 0x00018000000a7ab9 */ /* 0x000fe20000000800 */
[----:B------:R-:W-:Y:S02]  /*0f10*/  ULOP3.LUT UR20, URZ, UR13, URZ, 0x33, !UPT ;  /* 0x0000000d3f147292 */ /* 0x000fe4000f8e333f */
[----:B------:R-:W-:Y:S02]  /*0f20*/  USHF.R.U32.HI UR13, URZ, UR24, UR12 ;  /* 0x000000183f0d7299 */ /* 0x000fe4000801160c */
[----:B------:R-:W-:Y:S02]  /*0f30*/  UIADD3 UR11, UR10, -0x1, URZ ;  /* 0xffffffff0a0b7890 */ /* 0x000fe4000fffe03f */
[----:B------:R-:W-:Y:S02]  /*0f40*/  UIADD3 UR23, -UR16, URZ, URZ ;  /* 0x0000003f10177290 */ /* 0x000fe4000fffe13f */
[----:B------:R-:W-:Y:S01]  /*0f50*/  UIMAD UR4, UR15, UR14, UR4 ;  /* 0x0000000e0f0472a4 */ /* 0x000fe2000f8e0204 */
[----:B------:R-:W-:Y:S01]  /*0f60*/  ULDC UR28, c[0x0][0x148] ;  /* 0x00005200001c7ab9 */ /* 0x000fe20000000800 */
[----:B------:R-:W-:Y:S01]  /*0f70*/  ULDC UR24, c[0x0][0x648] ;  /* 0x0001920000187ab9 */ /* 0x000fe20000000800 */
[----:B------:R-:W-:Y:S01]  /*0f80*/  ULDC UR25, c[0x0][0x638] ;  /* 0x00018e0000197ab9 */ /* 0x000fe20000000800 */
[----:B------:R-:W-:Y:S01]  /*0f90*/  UMOV UR12, UR27 ;  /* 0x0000001b000c7c82 */ /* 0x000fe20008000000 */
[----:B------:R-:W-:Y:S07]  /*0fa0*/  @!P0 BRA `(.L_x_11) ;  /* 0x0000000000308947 */ /* 0x000fee0003800000 */
[----:B------:R-:W-:Y:S02]  /*0fb0*/  ULDC UR16, c[0x0][0x64c] ;  /* 0x0001930000107ab9 */ /* 0x000fe40000000800 */
        /* <DEDUP_REMOVED lines=8> */
[----:B------:R-:W-:-:S07]  /*1040*/  UIMAD.WIDE.U32.X UR6, UR21, UR7, UR16, UP1 ;  /* 0x00000007150672a5 */ /* 0x000fce00088e0410 */
[----:B------:R-:W-:Y:S01]  /*1050*/  UMOV UR12, UR6 ;  /* 0x00000006000c7c82 */ /* 0x000fe20008000000 */
[----:B------:R-:W-:-:S05]  /*1060*/  UMOV UR13, UR7 ;  /* 0x00000007000d7c82 */ /* 0x000fca0008000000 */
.L_x_11:
[----:B------:R-:W-:Y:S01]  /*1070*/  UISETP.NE.AND UP1, UPT, UR40, URZ, UPT ;  /* 0x0000003f2800728c */ /* 0x000fe2000bf25270 */
[----:B------:R-:W-:Y:S01]  /*1080*/  IMAD.MOV.U32 R5, RZ, RZ, 0x1 ;  /* 0x00000001ff057424 */ /* 0x000fe200078e00ff */
[----:B------:R-:W-:Y:S01]  /*1090*/  USHF.R.U64 UR6, UR12, UR24, UR13 ;  /* 0x000000180c067299 */ /* 0x000fe2000800120d */
[----:B------:R-:W-:Y:S01]  /*10a0*/  IMAD.U32 R19, RZ, RZ, UR5 ;  /* 0x00000005ff137e24 */ /* 0x000fe2000f8e00ff */
[----:B------:R-:W-:Y:S02]  /*10b0*/  ULOP3.LUT UR20, UR26, UR20, URZ, 0xc0, !UPT ;  /* 0x000000141a147292 */ /* 0x000fe4000f8ec03f */
[----:B------:R-:W-:Y:S02]  /*10c0*/  UIADD3 UR7, -UR6, URZ, URZ ;  /* 0x0000003f06077290 */ /* 0x000fe4000fffe13f */
[----:B------:R-:W-:Y:S02]  /*10d0*/  UIMAD UR19, UR19, UR6, UR20 ;  /* 0x00000006131372a4 */ /* 0x000fe4000f8e0214 */
[----:B------:R-:W-:-:S02]  /*10e0*/  ULOP3.LUT UR11, UR22, UR11, URZ, 0xc0, !UPT ;  /* 0x0000000b160b7292 */ /* 0x000fc4000f8ec03f */
[----:B------:R-:W-:Y:S02]  /*10f0*/  @UP1 UIMAD UR4, UR28, UR23, UR9 ;  /* 0x000000171c0412a4 */ /* 0x000fe4000f8e0209 */
[----:B------:R-:W-:-:S03]  /*1100*/  UIMAD UR6, UR7, UR25, UR27 ;  /* 0x00000019070672a4 */ /* 0x000fc6000f8e021b */
[----:B------:R-:W-:Y:S01]  /*1110*/  ULDC UR7, c[0x0][0x610] ;  /* 0x0001840000077ab9 */ /* 0x000fe20000000800 */
[----:B------:R-:W-:Y:S02]  /*1120*/  UIMAD UR6, UR6, UR10, UR11 ;  /* 0x0000000a060672a4 */ /* 0x000fe4000f8e020b */
[----:B------:R-:W-:-:S04]  /*1130*/  UIMAD UR4, UR19, UR7, UR4 ;  /* 0x00000007130472a4 */ /* 0x000fc8000f8e0204 */
[----:B------:R-:W-:Y:S02]  /*1140*/  USEL UR7, UR6, UR4, !UP1 ;  /* 0x0000000406077287 */ /* 0x000fe4000c800000 */
[----:B------:R-:W-:-:S04]  /*1150*/  USEL UR4, UR4, UR6, !UP1 ;  /* 0x0000000604047287 */ /* 0x000fc8000c800000 */
[----:B------:R-:W-:Y:S02]  /*1160*/  IMAD.U32 R2, RZ, RZ, UR7 ;  /* 0x00000007ff027e24 */ /* 0x000fe4000f8e00ff */
[----:B------:R-:W-:-:S07]  /*1170*/  IMAD.U32 R18, RZ, RZ, UR4 ;  /* 0x00000004ff127e24 */ /* 0x000fce000f8e00ff */
.L_x_9:
[----:B------:R-:W-:Y:S02]  /*1180*/  ULDC UR4, c[0x0][0x28c] ;  /* 0x0000a30000047ab9 */ /* 0x000fe40000000800 */
[----:B------:R-:W-:-:S04]  /*1190*/  UIADD3 UR4, UR4, 0x7f, URZ ;  /* 0x0000007f04047890 */ /* 0x000fc8000fffe03f */
[----:B------:R-:W-:-:S04]  /*11a0*/  USHF.R.S32.HI UR5, URZ, 0x1f, UR4 ;  /* 0x0000001f3f057899 */ /* 0x000fc80008011404 */
[----:B------:R-:W-:-:S04]  /*11b0*/  ULEA.HI UR5, UR5, UR4, URZ, 0x7 ;  /* 0x0000000405057291 */ /* 0x000fc8000f8f383f */
[----:B------:R-:W-:Y:S01]  /*11c0*/  USHF.R.S32.HI UR37, URZ, 0x7, UR5 ;  /* 0x000000073f257899 */ /* 0x000fe20008011405 */
[----:B------:R-:W-:Y:S11]  /*11d0*/  @!P1 BRA `(.L_x_12) ;  /* 0x0000009400d49947 */ /* 0x000ff60003800000 */
[----:B------:R-:W-:-:S06]  /*11e0*/  UISETP.GT.U32.AND UP1, UPT, UR18, 0x1, UPT ;  /* 0x000000011200788c */ /* 0x000fcc000bf24070 */
[----:B------:R-:W-:-:S13]  /*11f0*/  PLOP3.LUT P0, PT, PT, PT, UP1, 0x80, 0x0 ;  /* 0x000000000000781c */ /* 0x000fda0003f0f018 */
[----:B------:R-:W-:Y:S05]  /*1200*/  @P0 EXIT ;  /* 0x000000000000094d */ /* 0x000fea0003800000 */
.L_x_13:
[----:B------:R-:W-:-:S08]  /*1210*/  NOP ;  /* 0x0000000000007918 */ /* 0x000fd00000000000 */
[----:B------:R-:W0:Y:S02]  /*1220*/  USETMAXREG.TRY_ALLOC.CTAPOOL UP1, 0xe8 ;  /* 0x000000e8000079c8 */ /* 0x000e240008020600 */
[----:B0-----:R-:W-:-:S13]  /*1230*/  PLOP3.LUT P0, PT, PT, PT, UP1, 0x80, 0x0 ;  /* 0x000000000000781c */ /* 0x001fda0003f0f018 */
[----:B------:R-:W-:Y:S05]  /*1240*/  @!P0 BRA `(.L_x_13) ;  /* 0xfffffffc00f08947 */ /* 0x000fea000383ffff */
[----:B------:R-:W-:-:S13]  /*1250*/  LOP3.LUT P0, RZ, R5, 0xff, RZ, 0xc0, !PT ;  /* 0x000000ff05ff7812 */ /* 0x000fda000780c0ff */
[----:B------:R-:W-:Y:S05]  /*1260*/  @!P0 EXIT ;  /* 0x000000000000894d */ /* 0x000fea0003800000 */
[----:B------:R-:W0:Y:S01]  /*1270*/  S2UR UR5, SR_CgaCtaId ;  /* 0x00000000000579c3 */ /* 0x000e220000008800 */
[----:B------:R-:W-:Y:S01]  /*1280*/  VIADD R6, R0, 0xffffffff ;  /* 0xffffffff00067836 */ /* 0x000fe20000000000 */
[----:B------:R-:W-:Y:S01]  /*1290*/  SHF.R.S32.HI R4, RZ, 0x1f, R3 ;  /* 0x0000001fff047819 */ /* 0x000fe20000011403 */
[----:B------:R-:W-:Y:S01]  /*12a0*/  UMOV UR43, 0x400 ;  /* 0x00000400002b7882 */ /* 0x000fe20000000000 */
[----:B------:R-:W-:Y:S02]  /*12b0*/  USHF.R.U32.HI UR4, URZ, 0x1, UR37 ;  /* 0x000000013f047899 */ /* 0x000fe40008011625 */
[----:B------:R-:W-:Y:S01]  /*12c0*/  R2UR UR45, R6 ;  /* 0x00000000062d72ca */ /* 0x000fe200000e0000 */
[----:B------:R-:W-:Y:S01]  /*12d0*/  ULOP3.LUT UR44, UR37, 0x1, URZ, 0xc0, !UPT ;  /* 0x00000001252c7892 */ /* 0x000fe2000f8ec03f */
[CC--:B------:R-:W-:Y:S01]  /*12e0*/  LEA.HI R0, R4.reuse, R3.reuse, RZ, 0x2 ;  /* 0x0000000304007211 */ /* 0x0c0fe200078f10ff */
[----:B------:R-:W-:Y:S01]  /*12f0*/  UISETP.LT.AND UP1, UPT, UR37, 0x1, UPT ;  /* 0x000000012500788c */ /* 0x000fe2000bf21270 */
[----:B------:R-:W-:Y:S01]  /*1300*/  LEA.HI R4, R4, R3, RZ, 0x5 ;  /* 0x0000000304047211 */ /* 0x000fe200078f28ff */
[----:B------:R-:W-:Y:S01]  /*1310*/  ULOP3.LUT UR4, UR4, 0x1, URZ, 0xc0, !UPT ;  /* 0x0000000104047892 */ /* 0x000fe2000f8ec03f */
[--C-:B------:R-:W-:Y:S01]  /*1320*/  SHF.R.S32.HI R152, RZ, 0x2, R0.reuse ;  /* 0x00000002ff987819 */ /* 0x100fe20000011400 */
[----:B------:R-:W-:Y:S01]  /*1330*/  ULDC UR6, c[0x0][0x284] ;  /* 0x0000a10000067ab9 */ /* 0x000fe20000000800 */
[----:B------:R-:W-:Y:S01]  /*1340*/  SHF.R.S32.HI R5, RZ, 0x1f, R0 ;  /* 0x0000001fff057819 */ /* 0x000fe20000011400 */
[----:B------:R-:W-:Y:S01]  /*1350*/  USEL UR44, UR44, URZ, !UP0 ;  /* 0x0000003f2c2c7287 */ /* 0x000fe2000c000000 */
[----:B------:R-:W-:Y:S01]  /*1360*/  LOP3.LUT R154, R0, 0xfffffffc, RZ, 0xc0, !PT ;  /* 0xfffffffc009a7812 */ /* 0x000fe200078ec0ff */
[----:B------:R-:W-:Y:S01]  /*1370*/  USEL UR47, UR37, 0x1, UP1 ;  /* 0x00000001252f7887 */ /* 0x000fe20008800000 */
[----:B------:R-:W-:Y:S01]  /*1380*/  LEA.HI R5, R5, R152, RZ, 0x3 ;  /* 0x0000009805057211 */ /* 0x000fe200078f18ff */
[----:B------:R-:W-:Y:S01]  /*1390*/  USHF.L.U32 UR45, UR45, 0x3, URZ ;  /* 0x000000032d2d7899 */ /* 0x000fe2000800063f */
[----:B------:R-:W-:Y:S01]  /*13a0*/  ISETP.NE.AND P0, PT, R6, RZ, PT ;  /* 0x000000ff0600720c */ /* 0x000fe20003f05270 */
[----:B------:R-:W-:Y:S01]  /*13b0*/  UISETP.EQ.U32.AND UP0, UPT, UR4, 0x1, !UP0 ;  /* 0x000000010400788c */ /* 0x000fe2000c702070 */
[----:B------:R-:W-:Y:S01]  /*13c0*/  LOP3.LUT R5, R5, 0xfffffff8, RZ, 0xc0, !PT ;  /* 0xfffffff805057812 */ /* 0x000fe200078ec0ff */
[----:B------:R-:W-:Y:S01]  /*13d0*/  IMAD.IADD R154, R3, 0x1, -R154 ;  /* 0x00000001039a7824 */ /* 0x000fe200078e0a9a */
[----:B0-----:R-:W-:Y:S01]  /*13e0*/  ULEA UR43, UR5, UR43, 0x18 ;  /* 0x0000002b052b7291 */ /* 0x001fe2000f8ec03f */
[----:B------:R-:W-:Y:S01]  /*13f0*/  IMAD.U32 R156, RZ, RZ, UR45 ;  /* 0x0000002dff9c7e24 */ /* 0x000fe2000f8e00ff */
[----:B------:R-:W-:Y:S01]  /*1400*/  SEL R166, RZ, 0x1, P0 ;  /* 0x00000001ffa67807 */ /* 0x000fe20000000000 */
[----:B------:R-:W-:Y:S01]  /*1410*/  IMAD.IADD R152, R152, 0x1, -R5 ;  /* 0x0000000198987824 */ /* 0x000fe200078e0a05 */
[----:B------:R-:W-:Y:S01]  /*1420*/  UIADD3 UR46, UR43, 0x30, URZ ;  /* 0x000000302b2e7890 */ /* 0x000fe2000fffe03f */
[----:B------:R-:W-:Y:S01]  /*1430*/  SHF.R.S32.HI R5, RZ, 0x5, R4 ;  /* 0x00000005ff057819 */ /* 0x000fe20000011404 */
[----:B------:R-:W-:Y:S01]  /*1440*/  ULOP3.LUT UR36, UR42, 0x1, URZ, 0xfc, !UPT ;  /* 0x000000012a247892 */ /* 0x000fe2000f8efc3f */
[C---:B------:R-:W-:Y:S01]  /*1450*/  LOP3.LUT R158, R156.reuse, 0x8, RZ, 0xc0, !PT ;  /* 0x000000089c9e7812 */ /* 0x040fe200078ec0ff */
[----:B------:R-:W-:Y:S01]  /*1460*/  UIADD3 UR47, -UR47, UR37, URZ ;  /* 0x000000252f2f7290 */ /* 0x000fe2000fffe13f */
[--C-:B------:R-:W-:Y:S01]  /*1470*/  SHF.R.S32.HI R153, RZ, 0x1f, R152.reuse ;  /* 0x0000001fff997819 */ /* 0x100fe20000011498 */
[C-C-:B------:R-:W-:Y:S01]  /*1480*/  IMAD R159, R5.reuse, -0x10, -R152.reuse ;  /* 0xfffffff0059f7824 */ /* 0x140fe200078e0a98 */
[----:B------:R-:W-:Y:S01]  /*1490*/  LOP3.LUT R156, R156, 0x8, RZ, 0xc, !PT ;  /* 0x000000089c9c7812 */ /* 0x000fe200078e0cff */
[----:B------:R-:W-:Y:S01]  /*14a0*/  IMAD.U32 R155, RZ, RZ, UR46 ;  /* 0x0000002eff9b7e24 */ /* 0x000fe2000f8e00ff */
[----:B------:R-:W-:Y:S01]  /*14b0*/  LOP3.LUT R158, R158, 0x18, RZ, 0x3c, !PT ;  /* 0x000000189e9e7812 */ /* 0x000fe200078e3cff */
[----:B------:R-:W-:Y:S01]  /*14c0*/  IMAD.WIDE R152, R5, 0x10, R152 ;  /* 0x0000001005987825 */ /* 0x000fe200078e0298 */
[----:B------:R-:W-:-:S03]  /*14d0*/  USEL UR48, URZ, 0x1, !UP0 ;  /* 0x000000013f307887 */ /* 0x000fc6000c000000 */
[----:B------:R-:W-:Y:S02]  /*14e0*/  VIADD R157, R155, UR45 ;  /* 0x0000002d9b9d7c36 */ /* 0x000fe40008000000 */
[----:B------:R-:W-:-:S07]  /*14f0*/  VIADD R159, R159, UR6 ;  /* 0x000000069f9f7c36 */ /* 0x000fce0008000000 */
.L_x_289:
[----:B------:R-:W-:Y:S01]  /*1500*/  SHF.L.U32 R0, R166, 0x1f, RZ ;  /* 0x0000001fa6007819 */ /* 0x000fe200000006ff */
[----:B------:R-:W-:Y:S02]  /*1510*/  ULDC UR4, c[0x0][0x28c] ;  /* 0x0000a30000047ab9 */ /* 0x000fe40000000800 */
[----:B------:R-:W-:Y:S01]  /*1520*/  ISETP.LT.AND P1, PT, RZ, UR4, PT ;  /* 0x00000004ff007c0c */ /* 0x000fe2000bf21270 */
[----:B------:R-:W0:Y:S02]  /*1530*/  SYNCS.PHASECHK.TRANS64.TRYWAIT P0, [R155+UR45], R0 ;  /* 0x000000009b0075a7 */ /* 0x000e24000800016d */
[----:B0-234-:R-:W-:Y:S10]  /*1540*/  @!P0 BRA `(.L_x_14) ;  /* 0x000000a000d48947 */ /* 0x01dff40003800000 */
.L_x_309:
[----:B------:R-:W-:Y:S05]  /*1550*/  @P1 BRA `(.L_x_15) ;  /* 0x0000000000401947 */ /* 0x000fea0003800000 */
[----:B0-----:R-:W-:Y:S01]  /*1560*/  MOV R0, 0x0 ;  /* 0x0000000000007802 */ /* 0x001fe20000000f00 */
[----:B------:R-:W-:Y:S01]  /*1570*/  ULDC.64 UR4, c[0x4][0x68] ;  /* 0x01001a0000047ab9 */ /* 0x000fe20000000a00 */
[----:B------:R-:W-:Y:S01]  /*1580*/  ULDC.64 UR6, c[0x4][0x8] ;  /* 0x0100020000067ab9 */ /* 0x000fe20000000a00 */
[----:B------:R-:W-:Y:S01]  /*1590*/  IMAD.U32 R4, RZ, RZ, UR4 ;  /* 0x00000004ff047e24 */ /* 0x000fe2000f8e00ff */
[----:B------:R0:W1:Y:S01]  /*15a0*/  LDC.64 R14, c[0x4][R0] ;  /* 0x01000000000e7b82 */ /* 0x0000620000000a00 */
[----:B------:R-:W-:Y:S01]  /*15b0*/  IMAD.U32 R5, RZ, RZ, UR5 ;  /* 0x00000005ff057e24 */ /* 0x000fe2000f8e00ff */
[----:B------:R-:W-:Y:S01]  /*15c0*/  ULDC.64 UR4, c[0x4][0x70] ;  /* 0x01001c0000047ab9 */ /* 0x000fe20000000a00 */
[----:B------:R-:W-:Y:S02]  /*15d0*/  IMAD.U32 R10, RZ, RZ, UR6 ;  /* 0x00000006ff0a7e24 */ /* 0x000fe4000f8e00ff */
[----:B------:R-:W-:Y:S02]  /*15e0*/  IMAD.U32 R6, RZ, RZ, UR4 ;  /* 0x00000004ff067e24 */ /* 0x000fe4000f8e00ff */
[----:B------:R-:W-:-:S02]  /*15f0*/  IMAD.U32 R7, RZ, RZ, UR5 ;  /* 0x00000005ff077e24 */ /* 0x000fc4000f8e00ff */
[----:B------:R-:W-:Y:S02]  /*1600*/  IMAD.U32 R11, RZ, RZ, UR7 ;  /* 0x00000007ff0b7e24 */ /* 0x000fe4000f8e00ff */
[----:B------:R-:W-:Y:S02]  /*1610*/  IMAD.MOV.U32 R8, RZ, RZ, 0x1e1 ;  /* 0x000001e1ff087424 */ /* 0x000fe400078e00ff */
[----:B------:R-:W-:Y:S02]  /*1620*/  IMAD.MOV.U32 R12, RZ, RZ, 0x1 ;  /* 0x00000001ff0c7424 */ /* 0x000fe400078e00ff */
[----:B0-----:R-:W-:-:S07]  /*1630*/  IMAD.MOV.U32 R13, RZ, RZ, RZ ;  /* 0x000000ffff0d7224 */ /* 0x001fce00078e00ff */
[----:B------:R-:W-:-:S07]  /*1640*/  LEPC R20, `(.L_x_15) ;  /* 0x000000001014794e */ /* 0x000fce0000000000 */
[----:B-1---5:R-:W-:Y:S05]  /*1650*/  CALL.ABS.NOINC R14 ;  /* 0x000000000e007343 */ /* 0x022fea0003c00000 */
.L_x_15:
[----:B0-----:R-:W-:-:S05]  /*1660*/  IMAD.U32 R0, RZ, RZ, UR36 ;  /* 0x00000024ff007e24 */ /* 0x001fca000f8e00ff */
[----:B------:R-:W-:-:S13]  /*1670*/  ISETP.NE.AND P0, PT, R0, 0x3, PT ;  /* 0x000000030000780c */ /* 0x000fda0003f05270 */
[----:B------:R-:W-:Y:S05]  /*1680*/  @!P0 BRA `(.L_x_16) ;  /* 0x0000000000048947 */ /* 0x000fea0003800000 */
[----:B------:R-:W-:Y:S01]  /*1690*/  BPT.TRAP 0x1 ;  /* 0x000000040000795c */ /* 0x000fe20000300000 */
.L_x_16:
[----:B------:R-:W-:Y:S02]  /*16a0*/  IMAD.U32 R3, RZ, RZ, UR44 ;  /* 0x0000002cff037e24 */ /* 0x000fe4000f8e00ff */
[----:B------:R-:W-:-:S03]  /*16b0*/  IMAD.U32 R0, RZ, RZ, UR48 ;  /* 0x00000030ff007e24 */ /* 0x000fc6000f8e00ff */
[----:B------:R-:W-:Y:S02]  /*16c0*/  LEA R3, R3, UR43, 0x3 ;  /* 0x0000002b03037c11 */ /* 0x000fe4000f8e18ff */
[----:B------:R-:W-:-:S04]  /*16d0*/  SHF.L.U32 R0, R0, 0x1f, RZ ;  /* 0x0000001f00007819 */ /* 0x000fc800000006ff */
[----:B------:R0:W1:Y:S01]  /*16e0*/  SYNCS.PHASECHK.TRANS64.TRYWAIT P1, [R3+URZ], R0 ;  /* 0x00000000030075a7 */ /* 0x000062000802017f */
[----:B------:R-:W-:Y:S05]  /*16f0*/  @!P0 BRA `(.L_x_17) ;  /* 0x0000000000048947 */ /* 0x000fea0003800000 */
[----:B------:R-:W-:Y:S01]  /*1700*/  BPT.TRAP 0x1 ;  /* 0x000000040000795c */ /* 0x000fe20000300000 */
.L_x_17:
[----:B------:R-:W-:-:S05]  /*1710*/  IMAD.U32 R4, RZ, RZ, UR47 ;  /* 0x0000002fff047e24 */ /* 0x000fca000f8e00ff */
[----:B------:R-:W-:Y:S01]  /*1720*/  ISETP.GE.AND P2, PT, R4, 0x1, PT ;  /* 0x000000010400780c */ /* 0x000fe20003f46270 */
[----:B-1----:R-:W-:-:S12]  /*1730*/  @P1 BRA `(.L_x_18) ;  /* 0x0000000000081947 */ /* 0x002fd80003800000 */
[----:B------:R-:W1:Y:S02]  /*1740*/  SYNCS.PHASECHK.TRANS64.TRYWAIT P1, [R3+URZ], R0 ;  /* 0x00000000030075a7 */ /* 0x000e64000802017f */
[----:B-1----:R-:W-:Y:S05]  /*1750*/  @!P1 BRA `(.L_x_19) ;  /* 0x000000a000649947 */ /* 0x002fea0003800000 */
.L_x_18:
[----:B------:R-:W-:Y:S05]  /*1760*/  WARPSYNC.ALL ;  /* 0x0000000000007948 */ /* 0x000fea0003800000 */
[----:B------:R-:W-:Y:S01]  /*1770*/  UIADD3 UR4, UR43, 0x100, URZ ;  /* 0x000001002b047890 */ /* 0x000fe2000fffe03f */
[----:B------:R-:W-:Y:S01]  /*1780*/  WARPGROUP.ARRIVE ;  /* 0x00000000000079c5 */ /* 0x000fe20000000000 */
[----:B------:R-:W-:Y:S02]  /*1790*/  UIADD3 UR5, UR43, 0x8100, URZ ;  /* 0x000081002b057890 */ /* 0x000fe4000fffe03f */
[----:B------:R-:W-:Y:S02]  /*17a0*/  USHF.R.U32.HI UR4, URZ, 0x4, UR4 ;  /* 0x000000043f047899 */ /* 0x000fe40008011604 */
[----:B------:R-:W-:-:S02]  /*17b0*/  USHF.R.U32.HI UR5, URZ, 0x4, UR5 ;  /* 0x000000043f057899 */ /* 0x000fc40008011605 */
[----:B------:R-:W-:Y:S02]  /*17c0*/  ULOP3.LUT UR4, UR4, 0x3fff, URZ, 0xc0, !UPT ;  /* 0x00003fff04047892 */ /* 0x000fe4000f8ec03f */
[----:B------:R-:W-:Y:S02]  /*17d0*/  ULOP3.LUT UR5, UR5, 0x3fff, URZ, 0xc0, !UPT ;  /* 0x00003fff05057892 */ /* 0x000fe4000f8ec03f */
[----:B------:R-:W-:Y:S02]  /*17e0*/  ULOP3.LUT UR4, UR4, 0x10000, URZ, 0xfc, !UPT ;  /* 0x0001000004047892 */ /* 0x000fe4000f8efc3f */
[----:B------:R-:W-:Y:S02]  /*17f0*/  ULOP3.LUT UR5, UR5, 0x10000, URZ, 0xfc, !UPT ;  /* 0x0001000005057892 */ /* 0x000fe4000f8efc3f */
[----:B------:R-:W-:Y:S02]  /*1800*/  ULEA UR7, UR44, UR4, 0xa ;  /* 0x000000042c077291 */ /* 0x000fe4000f8e503f */
[----:B------:R-:W-:Y:S01]  /*1810*/  ULEA UR6, UR44, UR5, 0xc ;  /* 0x000000052c067291 */ /* 0x000fe2000f8e603f */
[----:B------:R-:W-:Y:S01]  /*1820*/  UMOV UR9, 0x40000040 ;  /* 0x4000004000097882 */ /* 0x000fe20000000000 */
[----:B------:R-:W-:-:S03]  /*1830*/  UMOV UR11, 0x40000040 ;  /* 0x40000040000b7882 */ /* 0x000fc60000000000 */
[----:B------:R-:W-:Y:S02]  /*1840*/  UMOV UR8, UR7 ;  /* 0x0000000700087c82 */ /* 0x000fe40008000000 */
[----:B------:R-:W-:Y:S02]  /*1850*/  UMOV UR10, UR6 ;  /* 0x00000006000a7c82 */ /* 0x000fe40008000000 */
[----:B------:R-:W-:Y:S01]  /*1860*/  HGMMA.64x256x16.F32.BF16 R24, gdesc[UR8], RZ, !UPT, gsb0 ;  /* 0x03e00000081879f0 */ /* 0x000fe2000c0018ff */
[----:B------:R-:W-:Y:S02]  /*1870*/  UIADD3 UR8, UR7, 0x2, URZ ;  /* 0x0000000207087890 */ /* 0x000fe4000fffe03f */
[----:B------:R-:W-:Y:S01]  /*1880*/  UIADD3 UR10, UR6, 0x2, URZ ;  /* 0x00000002060a7890 */ /* 0x000fe2000fffe03f */
[----:B------:R-:W-:Y:S01]  /*1890*/  UMOV UR9, 0x40000040 ;  /* 0x4000004000097882 */ /* 0x000fe20000000000 */
[----:B------:R-:W-:Y:S01]  /*18a0*/  UMOV UR11, 0x40000040 ;  /* 0x40000040000b7882 */ /* 0x000fe20000000000 */
[----:B------:R-:W-:-:S02]  /*18b0*/  WARPGROUP.DEPBAR.LE gsb0, 0x0 ;  /* 0x00008000000079c5 */ /* 0x000fc40000010000 */
[----:B------:R-:W-:-:S15]  /*18c0*/  WARPGROUP.ARRIVE ;  /* 0x00000000000079c5 */ /* 0x000fde0000000000 */
[----:B------:R-:W-:-:S05]  /*18d0*/  NOP ;  /* 0x0000000000007918 */ /* 0x000fca0000000000 */
[----:B------:R-:W-:Y:S01]  /*18e0*/  HGMMA.64x256x16.F32.BF16 R24, gdesc[UR8], R24, gsb0 ;  /* 0x03e00000081879f0 */ /* 0x000fe20008001818 */
[----:B------:R-:W-:Y:S02]  /*18f0*/  UIADD3 UR8, UR7, 0x4, URZ ;  /* 0x0000000407087890 */ /* 0x000fe4000fffe03f */
[----:B------:R-:W-:Y:S01]  /*1900*/  UIADD3 UR10, UR6, 0x4, URZ ;  /* 0x00000004060a7890 */ /* 0x000fe2000fffe03f */
[----:B------:R-:W-:Y:S01]  /*1910*/  UMOV UR9, 0x40000040 ;  /* 0x4000004000097882 */ /* 0x000fe20000000000 */
[----:B------:R-:W-:Y:S01]  /*1920*/  UMOV UR11, 0x40000040 ;  /* 0x40000040000b7882 */ /* 0x000fe20000000000 */
[----:B------:R-:W-:Y:S02]  /*1930*/  WARPGROUP.DEPBAR.LE gsb0, 0x0 ;  /* 0x00008000000079c5 */ /* 0x000fe40000010000 */
        /* <DEDUP_REMOVED lines=42> */
[----:B------:R-:W-:Y:S03]  /*1be0*/  HGMMA.64x256x16.F32.BF16 R24, gdesc[UR8], R24, gsb0 ;  /* 0x03e00000081879f0 */ /* 0x000fe60008001818 */
[----:B------:R-:W-:Y:S02]  /*1bf0*/  WARPGROUP.DEPBAR.LE gsb0, 0x0 ;  /* 0x00008000000079c5 */ /* 0x000fe40000010000 */
[----:B------:R-:W-:Y:S05]  /*1c00*/  @!P2 BRA `(.L_x_20) ;  /* 0x0000000400a0a947 */ /* 0x000fea0003800000 */
[----:B------:R-:W-:Y:S01]  /*1c10*/  UIADD3 UR6, UR44, 0x1, URZ ;  /* 0x000000012c067890 */ /* 0x000fe2000fffe03f */
[----:B01----:R-:W-:-:S03]  /*1c20*/  IMAD.U32 R0, RZ, RZ, UR47 ;  /* 0x0000002fff007e24 */ /* 0x003fc6000f8e00ff */
[----:B------:R-:W-:-:S04]  /*1c30*/  UISETP.NE.AND UP0, UPT, UR6, 0x2, UPT ;  /* 0x000000020600788c */ /* 0x000fc8000bf05270 */
[----:B------:R-:W-:Y:S02]  /*1c40*/  USEL UR7, URZ, 0x1, UP0 ;  /* 0x000000013f077887 */ /* 0x000fe40008000000 */
[----:B------:R-:W-:Y:S02]  /*1c50*/  USEL UR6, UR6, URZ, UP0 ;  /* 0x0000003f06067287 */ /* 0x000fe40008000000 */
[----:B------:R-:W-:-:S06]  /*1c60*/  ULOP3.LUT UR7, UR48, UR7, URZ, 0x3c, !UPT ;  /* 0x0000000730077292 */ /* 0x000fcc000f8e3c3f */
[----:B------:R-:W-:Y:S01]  /*1c70*/  IMAD.U32 R5, RZ, RZ, UR7 ;  /* 0x00000007ff057e24 */ /* 0x000fe2000f8e00ff */
[----:B------:R-:W-:-:S06]  /*1c80*/  UMOV UR7, UR44 ;  /* 0x0000002c00077c82 */ /* 0x000fcc0008000000 */
.L_x_27:
[----:B01----:R-:W-:Y:S05]  /*1c90*/  @!P0 BRA `(.L_x_21) ;  /* 0x0000000000048947 */ /* 0x003fea0003800000 */
[----:B------:R-:W-:Y:S01]  /*1ca0*/  BPT.TRAP 0x1 ;  /* 0x000000040000795c */ /* 0x000fe20000300000 */
.L_x_21:
[----:B------:R-:W-:Y:S01]  /*1cb0*/  ULEA UR8, UR6, UR43, 0x3 ;  /* 0x0000002b06087291 */ /* 0x000fe2000f8e183f */
[----:B------:R-:W-:-:S08]  /*1cc0*/  SHF.L.U32 R3, R5, 0x1f, RZ ;  /* 0x0000001f05037819 */ /* 0x000fd000000006ff */
[----:B------:R0:W1:Y:S01]  /*1cd0*/  SYNCS.PHASECHK.TRANS64.TRYWAIT P1, [UR8], R3 ;  /* 0x00000003ff0075a7 */ /* 0x0000620008020148 */
[----:B------:R-:W-:Y:S05]  /*1ce0*/  @!P0 BRA `(.L_x_22) ;  /* 0x0000000000048947 */ /* 0x000fea0003800000 */
[----:B------:R-:W-:Y:S01]  /*1cf0*/  BPT.TRAP 0x1 ;  /* 0x000000040000795c */ /* 0x000fe20000300000 */
.L_x_22:
[----:B-1----:R-:W-:Y:S05]  /*1d00*/  @P1 BRA `(.L_x_23) ;  /* 0x0000000000081947 */ /* 0x002fea0003800000 */
[----:B------:R-:W1:Y:S02]  /*1d10*/  SYNCS.PHASECHK.TRANS64.TRYWAIT P1, [UR8], R3 ;  /* 0x00000003ff0075a7 */ /* 0x000e640008020148 */
[----:B-1----:R-:W-:Y:S05]  /*1d20*/  @!P1 BRA `(.L_x_24) ;  /* 0x0000009c00049947 */ /* 0x002fea0003800000 */
.L_x_23:
[----:B------:R-:W-:Y:S01]  /*1d30*/  ULEA UR13, UR6, UR4, 0xa ;  /* 0x00000004060d7291 */ /* 0x000fe2000f8e503f */
[----:B------:R-:W-:Y:S01]  /*1d40*/  WARPGROUP.ARRIVE ;  /* 0x00000000000079c5 */ /* 0x000fe20000000000 */
[----:B------:R-:W-:Y:S01]  /*1d50*/  ULEA UR12, UR6, UR5, 0xc ;  /* 0x00000005060c7291 */ /* 0x000fe2000f8e603f */
[----:B------:R-:W-:Y:S01]  /*1d60*/  UMOV UR9, 0x40000040 ;  /* 0x4000004000097882 */ /* 0x000fe20000000000 */
[----:B------:R-:W-:-:S03]  /*1d70*/  UMOV UR11, 0x40000040 ;  /* 0x40000040000b7882 */ /* 0x000fc60000000000 */
[----:B------:R-:W-:Y:S02]  /*1d80*/  UMOV UR8, UR13 ;  /* 0x0000000d00087c82 */ /* 0x000fe40008000000 */
[----:B------:R-:W-:Y:S02]  /*1d90*/  UMOV UR10, UR12 ;  /* 0x0000000c000a7c82 */ /* 0x000fe40008000000 */
[----:B------:R-:W-:Y:S01]  /*1da0*/  HGMMA.64x256x16.F32.BF16 R24, gdesc[UR8], R24, gsb0 ;  /* 0x03e00000081879f0 */ /* 0x000fe20008001818 */
        /* <DEDUP_REMOVED lines=58> */
[----:B------:R-:W-:Y:S01]  /*2150*/  BPT.TRAP 0x1 ;  /* 0x000000040000795c */ /* 0x000fe20000300000 */
.L_x_25:
[----:B------:R-:W-:Y:S02]  /*2160*/  UISETP.GT.U32.AND UP0, UPT, UR42, 0x1, UPT ;  /* 0x000000012a00788c */ /* 0x000fe4000bf04070 */
[----:B------:R-:W-:-:S04]  /*2170*/  ULEA UR8, UR7, UR43, 0x3 ;  /* 0x0000002b07087291 */ /* 0x000fc8000f8e183f */
[----:B------:R-:W-:Y:S01]  /*2180*/  UIADD3 UR8, UR8, 0x10, URZ ;  /* 0x0000001008087890 */ /* 0x000fe2000fffe03f */
[----:B------:R-:W-:-:S03]  /*2190*/  PLOP3.LUT P1, PT, PT, PT, UP0, 0x80, 0x0 ;  /* 0x000000000000781c */ /* 0x000fc60003f2f008 */
[----:B------:R-:W-:-:S09]  /*21a0*/  UPRMT UR8, URZ, 0x654, UR8 ;  /* 0x000006543f087896 */ /* 0x000fd20008000008 */
[----:B------:R-:W-:Y:S01]  /*21b0*/  SYNCS.ARRIVE.TRANS64.RED.A1T0 RZ, [UR8], RZ ;  /* 0x000000ffffff79a7 */ /* 0x000fe20008100408 */
[----:B------:R-:W-:Y:S05]  /*21c0*/  @P1 BRA `(.L_x_26) ;  /* 0x0000000000041947 */ /* 0x000fea0003800000 */
[----:B------:R-:W-:Y:S01]  /*21d0*/  BPT.TRAP 0x1 ;  /* 0x000000040000795c */ /* 0x000fe20000300000 */
.L_x_26:
[----:B------:R-:W-:Y:S01]  /*21e0*/  UIADD3 UR6, UR6, 0x1, URZ ;  /* 0x0000000106067890 */ /* 0x000fe2000fffe03f */
[C---:B------:R-:W-:Y:S01]  /*21f0*/  ISETP.GT.AND P1, PT, R0.reuse, 0x1, PT ;  /* 0x000000010000780c */ /* 0x040fe20003f24270 */
[----:B------:R-:W-:Y:S01]  /*2200*/  UIADD3 UR7, UR7, 0x1, URZ ;  /* 0x0000000107077890 */ /* 0x000fe2000fffe03f */
[----:B------:R-:W-:Y:S01]  /*2210*/  VIADD R0, R0, 0xffffffff ;  /* 0xffffffff00007836 */ /* 0x000fe20000000000 */
[----:B------:R-:W-:Y:S02]  /*2220*/  UISETP.NE.AND UP0, UPT, UR6, 0x2, UPT ;  /* 0x000000020600788c */ /* 0x000fe4000bf05270 */
[----:B------:R-:W-:Y:S02]  /*2230*/  UISETP.NE.AND UP1, UPT, UR7, 0x2, UPT ;  /* 0x000000020700788c */ /* 0x000fe4000bf25270 */
[----:B------:R-:W-:Y:S02]  /*2240*/  USEL UR8, URZ, 0x1, UP0 ;  /* 0x000000013f087887 */ /* 0x000fe40008000000 */
[----:B------:R-:W-:-:S02]  /*2250*/  USEL UR6, UR6, URZ, UP0 ;  /* 0x0000003f06067287 */ /* 0x000fc40008000000 */
[----:B------:R-:W-:Y:S02]  /*2260*/  USEL UR7, UR7, URZ, UP1 ;  /* 0x0000003f07077287 */ /* 0x000fe40008800000 */
[----:B------:R-:W-:Y:S01]  /*2270*/  LOP3.LUT R5, R5, UR8, RZ, 0x3c, !PT ;  /* 0x0000000805057c12 */ /* 0x000fe2000f8e3cff */
[----:B------:R-:W-:Y:S09]  /*2280*/  @P1 BRA `(.L_x_27) ;  /* 0xfffffff800801947 */ /* 0x000ff2000383ffff */
.L_x_20:
[----:B------:R-:W-:Y:S01]  /*2290*/  ULDC UR6, c[0x0][0x28c] ;  /* 0x0000a30000067ab9 */ /* 0x000fe20000000800 */
[----:B------:R2:W-:Y:S01]  /*22a0*/  SYNCS.ARRIVE.TRANS64.A1T0 RZ, [R156+UR46], RZ ;  /* 0x000000ff9cff79a7 */ /* 0x0005e2000810002e */
[----:B------:R-:W-:-:S06]  /*22b0*/  UISETP.GE.AND UP0, UPT, UR6, 0x1, UPT ;  /* 0x000000010600788c */ /* 0x000fcc000bf06270 */
[----:B------:R-:W-:-:S13]  /*22c0*/  PLOP3.LUT P1, PT, PT, PT, UP0, 0x80, 0x0 ;  /* 0x000000000000781c */ /* 0x000fda0003f2f008 */
[----:B--2---:R-:W-:Y:S05]  /*22d0*/  @!P1 BRA `(.L_x_28) ;  /* 0x0000000000309947 */ /* 0x004fea0003800000 */
[----:B------:R-:W-:Y:S05]  /*22e0*/  @!P0 BRA `(.L_x_29) ;  /* 0x0000000000048947 */ /* 0x000fea0003800000 */
[----:B------:R-:W-:Y:S01]  /*22f0*/  BPT.TRAP 0x1 ;  /* 0x000000040000795c */ /* 0x000fe20000300000 */
.L_x_29:
[----:B------:R-:W-:Y:S02]  /*2300*/  UIADD3 UR4, UR47, UR44, URZ ;  /* 0x0000002c2f047290 */ /* 0x000fe4000fffe03f */
[----:B------:R-:W-:Y:S02]  /*2310*/  UISETP.GT.U32.AND UP0, UPT, UR42, 0x1, UPT ;  /* 0x000000012a00788c */ /* 0x000fe4000bf04070 */
[----:B------:R-:W-:-:S04]  /*2320*/  USHF.L.U32 UR4, UR4, 0x3, URZ ;  /* 0x0000000304047899 */ /* 0x000fc8000800063f */
[----:B------:R-:W-:Y:S01]  /*2330*/  ULOP3.LUT UR4, UR4, 0x8, URZ, 0xc0, !UPT ;  /* 0x0000000804047892 */ /* 0x000fe2000f8ec03f */
[----:B------:R-:W-:-:S03]  /*2340*/  PLOP3.LUT P0, PT, PT, PT, UP0, 0x80, 0x0 ;  /* 0x000000000000781c */ /* 0x000fc60003f0f008 */
[----:B------:R-:W-:-:S04]  /*2350*/  UIADD3 UR4, UR43, 0x10, UR4 ;  /* 0x000000102b047890 */ /* 0x000fc8000fffe004 */
[----:B------:R-:W-:-:S09]  /*2360*/  UPRMT UR4, URZ, 0x654, UR4 ;  /* 0x000006543f047896 */ /* 0x000fd20008000004 */
[----:B------:R-:W-:Y:S01]  /*2370*/  SYNCS.ARRIVE.TRANS64.RED.A1T0 RZ, [UR4], RZ ;  /* 0x000000ffffff79a7 */ /* 0x000fe20008100404 */
[----:B------:R-:W-:Y:S05]  /*2380*/  @P0 BRA `(.L_x_28) ;  /* 0x0000000000040947 */ /* 0x000fea0003800000 */
[----:B------:R-:W-:Y:S01]  /*2390*/  BPT.TRAP 0x1 ;  /* 0x000000040000795c */ /* 0x000fe20000300000 */
.L_x_28:
[----:B01----:R-:W-:Y:S01]  /*23a0*/  SHF.L.U32 R0, R166, 0x1f, RZ ;  /* 0x0000001fa6007819 */ /* 0x003fe200000006ff */
[----:B------:R-:W-:Y:S01]  /*23b0*/  ULEA UR7, UR37, UR44, 0x1 ;  /* 0x0000002c25077291 */ /* 0x000fe2000f8e083f */
[----:B------:R-:W0:Y:S01]  /*23c0*/  LDC R7, c[0x0][0x288] ;  /* 0x0000a200ff077b82 */ /* 0x000e220000000800 */
[----:B------:R-:W-:Y:S01]  /*23d0*/  UIADD3 UR4, UR6, 0xfe, URZ ;  /* 0x000000fe06047890 */ /* 0x000fe2000fffe03f */
[----:B------:R-:W-:Y:S01]  /*23e0*/  IMAD.SHL.U32 R12, R154, 0x2, RZ ;  /* 0x000000029a0c7824 */ /* 0x000fe200078e00ff */
[----:B------:R-:W-:Y:S02]  /*23f0*/  USHF.R.U32.HI UR5, URZ, 0x1, UR7 ;  /* 0x000000013f057899 */ /* 0x000fe40008011607 */
[----:B------:R-:W-:Y:S02]  /*2400*/  UISETP.GT.U32.AND UP0, UPT, UR7, 0x1, UPT ;  /* 0x000000010700788c */ /* 0x000fe4000bf04070 */
[----:B------:R-:W-:Y:S01]  /*2410*/  ULOP3.LUT UR5, UR5, 0x1, URZ, 0xc0, !UPT ;  /* 0x0000000105057892 */ /* 0x000fe2000f8ec03f */
[----:B------:R-:W1:Y:S01]  /*2420*/  SYNCS.PHASECHK.TRANS64.TRYWAIT P0, [R155+UR45+0x10], R0 ;  /* 0x000010009b0075a7 */ /* 0x000e62000800016d */
[----:B------:R-:W-:Y:S01]  /*2430*/  UISETP.LT.U32.AND UP0, UPT, UR4, 0xff, UP0 ;  /* 0x000000ff0400788c */ /* 0x000fe20008701070 */
[----:B------:R-:W-:Y:S01]  /*2440*/  SHF.R.S32.HI R13, RZ, 0x1f, R12 ;  /* 0x0000001fff0d7819 */ /* 0x000fe2000001140c */
[----:B------:R-:W-:-:S02]  /*2450*/  UISETP.NE.U32.AND UP1, UPT, UR5, 0x1, UPT ;  /* 0x000000010500788c */ /* 0x000fc4000bf25070 */
[----:B------:R-:W-:Y:S02]  /*2460*/  USEL UR5, URZ, 0x1, !UP0 ;  /* 0x000000013f057887 */ /* 0x000fe4000c000000 */
[----:B------:R-:W-:-:S04]  /*2470*/  UISETP.GT.U32.AND UP1, UPT, UR4, 0xfe, !UP1 ;  /* 0x000000fe0400788c */ /* 0x000fc8000cf24070 */
[----:B------:R-:W-:-:S04]  /*2480*/  USEL UR4, URZ, 0x1, !UP1 ;  /* 0x000000013f047887 */ /* 0x000fc8000c800000 */
[----:B------:R-:W-:Y:S01]  /*2490*/  ULOP3.LUT UR48, UR4, UR48, UR5, 0x96, !UPT ;  /* 0x0000003004307292 */ /* 0x000fe2000f8e9605 */
[----:B01----:R-:W-:Y:S11]  /*24a0*/  @!P0 BRA `(.L_x_30) ;  /* 0x00000094003c8947 */ /* 0x003ff60003800000 */
.L_x_310:
[----:B------:R-:W-:Y:S01]  /*24b0*/  IMAD.SHL.U32 R6, R18, 0x40, RZ ;  /* 0x0000004012067824 */ /* 0x000fe200078e00ff */
[----:B------:R-:W-:Y:S01]  /*24c0*/  ULDC UR6, c[0x0][0x284] ;  /* 0x0000a10000067ab9 */ /* 0x000fe20000000800 */
[----:B------:R-:W-:Y:S01]  /*24d0*/  IMAD.SHL.U32 R14, R2, 0x100, RZ ;  /* 0x00000100020e7824 */ /* 0x000fe200078e00ff */
[----:B------:R-:W-:Y:S01]  /*24e0*/  SHF.R.S32.HI R163, RZ, 0x1f, R19 ;  /* 0x0000001fffa37819 */ /* 0x000fe20000011413 */
[----:B------:R-:W-:Y:S01]  /*24f0*/  ULDC.64 UR4, c[0x0][0x5d0] ;  /* 0x0001740000047ab9 */ /* 0x000fe20000000a00 */
[----:B------:R-:W-:Y:S01]  /*2500*/  ISETP.GE.AND P0, PT, R6, UR6, PT ;  /* 0x0000000606007c0c */ /* 0x000fe2000bf06270 */
[----:B------:R-:W-:Y:S01]  /*2510*/  IMAD.WIDE.U32 R2, R19, UR4, R12 ;  /* 0x0000000413027c25 */ /* 0x000fe2000f8e000c */
[----:B------:R-:W-:Y:S01]  /*2520*/  SHF.R.S32.HI R15, RZ, 0x1f, R14 ;  /* 0x0000001fff0f7819 */ /* 0x000fe2000001140e */
[----:B------:R-:W-:Y:S01]  /*2530*/  ULOP3.LUT UR44, UR44, 0x1, URZ, 0xc0, !UPT ;  /* 0x000000012c2c7892 */ /* 0x000fe2000f8ec03f */
[C---:B------:R-:W-:Y:S01]  /*2540*/  ISETP.GE.OR P0, PT, R14.reuse, R7, P0 ;  /* 0x000000070e00720c */ /* 0x040fe20000706670 */
[----:B0-----:R-:W-:Y:S01]  /*2550*/  IMAD R0, R163, UR4, RZ ;  /* 0x00000004a3007c24 */ /* 0x001fe2000f8e02ff */
[----:B------:R-:W-:-:S03]  /*2560*/  IADD3 R4, P1, R14, R2, RZ ;  /* 0x000000020e047210 */ /* 0x000fc60007f3e0ff */
[----:B------:R-:W-:-:S05]  /*2570*/  IMAD R5, R19, UR5, R0 ;  /* 0x0000000513057c24 */ /* 0x000fca000f8e0200 */
[----:B------:R-:W-:-:S03]  /*2580*/  IADD3.X R5, R15, R3, R5, P1, !PT ;  /* 0x000000030f057210 */ /* 0x000fc60000ffe405 */
[----:B------:R-:W-:Y:S05]  /*2590*/  @P0 BRA `(.L_x_31) ;  /* 0x0000007c00100947 */ /* 0x000fea0003800000 */
[----:B------:R-:W0:Y:S01]  /*25a0*/  LDC.64 R10, c[0x0][0x5c8] ;  /* 0x00017200ff0a7b82 */ /* 0x000e220000000a00 */
[----:B-----5:R-:W-:Y:S01]  /*25b0*/  FSETP.NEU.AND P0, PT, R22, RZ, PT ;  /* 0x000000ff1600720b */ /* 0x020fe20003f0d000 */
[----:B------:R-:W-:Y:S01]  /*25c0*/  IMAD R3, R154, -0x2, R7 ;  /* 0xfffffffe9a037824 */ /* 0x000fe200078e0207 */
[----:B------:R-:W-:Y:S01]  /*25d0*/  BSSY B0, `(.L_x_31) ;  /* 0x00007c0000007945 */ /* 0x000fe20003800000 */
[----:B------:R-:W-:-:S04]  /*25e0*/  IMAD.WIDE R160, R18, 0x40, R152 ;  /* 0x0000004012a07825 */ /* 0x000fc800078e0298 */
[----:B------:R-:W-:Y:S02]  /*25f0*/  IMAD.IADD R0, R3, 0x1, -R14 ;  /* 0x0000000103007824 */ /* 0x000fe400078e0a0e */
[----:B------:R-:W-:-:S03]  /*2600*/  IMAD.IADD R2, R159, 0x1, -R6 ;  /* 0x000000019f027824 */ /* 0x000fc600078e0a06 */
[----:B------:R-:W-:-:S04]  /*2610*/  ISETP.GT.AND P2, PT, R0, RZ, PT ;  /* 0x000000ff0000720c */ /* 0x000fc80003f44270 */
[----:B------:R-:W-:Y:S01]  /*2620*/  ISETP.GT.AND P1, PT, R2, RZ, P2 ;  /* 0x000000ff0200720c */ /* 0x000fe20001724270 */
[-C--:B0-----:R-:W-:Y:S02]  /*2630*/  IMAD R3, R161, R10.reuse, RZ ;  /* 0x0000000aa1037224 */ /* 0x081fe400078e02ff */
[----:B------:R-:W-:-:S04]  /*2640*/  IMAD.WIDE.U32 R168, R160, R10, R4 ;  /* 0x0000000aa0a87225 */ /* 0x000fc800078e0004 */
[----:B------:R-:W-:-:S04]  /*2650*/  IMAD R3, R160, R11, R3 ;  /* 0x0000000ba0037224 */ /* 0x000fc800078e0203 */
[----:B------:R-:W-:Y:S01]  /*2660*/  IMAD.IADD R173, R169, 0x1, R3 ;  /* 0x00000001a9ad7824 */ /* 0x000fe200078e0203 */
[----:B------:R-:W-:Y:S06]  /*2670*/  @!P0 BRA `(.L_x_32) ;  /* 0x00000054009c8947 */ /* 0x000fec0003800000 */
[----:B------:R-:W0:Y:S01]  /*2680*/  LDC.64 R20, c[0x0][0x5b8] ;  /* 0x00016e00ff147b82 */ /* 0x000e220000000a00 */
[----:B------:R-:W-:-:S07]  /*2690*/  ULDC.64 UR4, c[0x0][0x5c0] ;  /* 0x0001700000047ab9 */ /* 0x000fce0000000a00 */
[----:B------:R-:W1:Y:S08]  /*26a0*/  LDC.64 R170, c[0x0][0x5b0] ;  /* 0x00016c00ffaa7b82 */ /* 0x000e700000000a00 */
[----:B------:R-:W2:Y:S01]  /*26b0*/  LDC.64 R8, c[0x0][0x5a8] ;  /* 0x00016a00ff087b82 */ /* 0x000ea20000000a00 */
[-C--:B0-----:R-:W-:Y:S02]  /*26c0*/  IMAD R6, R163, R20.reuse, RZ ;  /* 0x00000014a3067224 */ /* 0x081fe400078e02ff */
[----:B------:R-:W-:-:S04]  /*26d0*/  IMAD.WIDE.U32 R4, R19, R20, R12 ;  /* 0x0000001413047225 */ /* 0x000fc800078e000c */
[----:B------:R-:W-:Y:S01]  /*26e0*/  IMAD R167, R19, R21, R6 ;  /* 0x0000001513a77224 */ /* 0x000fe200078e0206 */
[----:B------:R-:W-:Y:S01]  /*26f0*/  IADD3 R162, P0, R14, R4, RZ ;  /* 0x000000040ea27210 */ /* 0x000fe20007f1e0ff */
[----:B-1----:R-:W-:-:S03]  /*2700*/  IMAD R3, R161, R170, RZ ;  /* 0x000000aaa1037224 */ /* 0x002fc600078e02ff */
[----:B------:R-:W-:Y:S01]  /*2710*/  IADD3.X R163, R15, R5, R167, P0, !PT ;  /* 0x000000050fa37210 */ /* 0x000fe200007fe4a7 */
[C---:B------:R-:W-:Y:S02]  /*2720*/  IMAD R169, R160.reuse, R171, R3 ;  /* 0x000000aba0a97224 */ /* 0x040fe400078e0203 */
[----:B------:R-:W-:-:S04]  /*2730*/  IMAD.WIDE.U32 R4, R160, R170, R162 ;  /* 0x000000aaa0047225 */ /* 0x000fc800078e00a2 */
[----:B------:R-:W-:Y:S01]  /*2740*/  IMAD.IADD R3, R5, 0x1, R169 ;  /* 0x0000000105037824 */ /* 0x000fe200078e02a9 */
[----:B--2---:R-:W-:-:S04]  /*2750*/  LEA R6, P0, R4, R8, 0x1 ;  /* 0x0000000804067211 */ /* 0x004fc800078008ff */
[----:B------:R-:W-:-:S05]  /*2760*/  LEA.HI.X R7, R4, R9, R3, 0x1, P0 ;  /* 0x0000000904077211 */ /* 0x000fca00000f0c03 */
[----:B------:R0:W2:Y:S01]  /*2770*/  @P1 LDG.E.LTC128B.U16 R3, desc[UR50][R6.64] ;  /* 0x0000003206031981 */ /* 0x0000a2000c1e1520 */
[----:B------:R-:W-:Y:S01]  /*2780*/  IMAD.WIDE.U32 R4, R160, R170, R14 ;  /* 0x000000aaa0047225 */ /* 0x000fe200078e000e */
[----:B------:R-:W-:Y:S02]  /*2790*/  BSSY B1, `(.L_x_33) ;  /* 0x0000014000017945 */ /* 0x000fe40003800000 */
[----:B------:R-:W-:-:S04]  /*27a0*/  IADD3 R164, P0, R12, R4, RZ ;  /* 0x000000040ca47210 */ /* 0x000fc80007f1e0ff */
[----:B------:R-:W-:Y:S02]  /*27b0*/  IADD3.X R165, R13, R169, R5, P0, !PT ;  /* 0x000000a90da57210 */ /* 0x000fe400007fe405 */
[----:B------:R-:W-:Y:S01]  /*27c0*/  LEA R4, P0, R168, UR4, 0x1 ;  /* 0x00000004a8047c11 */ /* 0x000fe2000f8008ff */
[----:B------:R-:W-:-:S03]  /*27d0*/  IMAD.WIDE.U32 R164, R19, R20, R164 ;  /* 0x0000001413a47225 */ /* 0x000fc600078e00a4 */
[----:B------:R-:W-:Y:S02]  /*27e0*/  LEA.HI.X R5, R168, UR5, R173, 0x1, P0 ;  /* 0x00000005a8057c11 */ /* 0x000fe400080f0cad */
[----:B------:R-:W-:Y:S01]  /*27f0*/  ISETP.GT.AND P0, PT, R0, 0x1, PT ;  /* 0x000000010000780c */ /* 0x000fe20003f04270 */
[----:B0-----:R-:W-:Y:S01]  /*2800*/  IMAD.IADD R7, R167, 0x1, R165 ;  /* 0x00000001a7077824 */ /* 0x001fe200078e02a5 */
[----:B------:R-:W-:Y:S02]  /*2810*/  LEA R6, P4, R164, R8, 0x1 ;  /* 0x00000008a4067211 */ /* 0x000fe400078808ff */
[----:B------:R-:W-:Y:S02]  /*2820*/  ISETP.GT.AND P3, PT, R2, RZ, P0 ;  /* 0x000000ff0200720c */ /* 0x000fe40000764270 */
[----:B------:R-:W-:Y:S01]  /*2830*/  LEA.HI.X R7, R164, R9, R7, 0x1, P4 ;  /* 0x00000009a4077211 */ /* 0x000fe200020f0c07 */
[C---:B------:R-:W-:Y:S01]  /*2840*/  IMAD.SHL.U32 R164, R170.reuse, 0x8, RZ ;  /* 0x00000008aaa47824 */ /* 0x040fe200078e00ff */
[----:B------:R-:W-:Y:S01]  /*2850*/  SHF.L.U64.HI R165, R170, 0x3, R171 ;  /* 0x00000003aaa57819 */ /* 0x000fe200000102ab */
[----:B--2---:R-:W-:-:S04]  /*2860*/  IMAD.U32 R21, R3, 0x10000, RZ ;  /* 0x0001000003157824 */ /* 0x004fc800078e00ff */
[----:B------:R-:W-:-:S04]  /*2870*/  FMUL R21, R21, R22 ;  /* 0x0000001615157220 */ /* 0x000fc80000400000 */
[----:B------:R-:W-:-:S05]  /*2880*/  FFMA R21, R24, R23, R21 ;  /* 0x0000001718157223 */ /* 0x000fca0000000015 */
[----:B------:R-:W-:-:S05]  /*2890*/  F2FP.BF16.F32.PACK_AB R21, RZ, R21 ;  /* 0x00000015ff15723e */ /* 0x000fca00000010ff */
[----:B------:R0:W-:Y:S01]  /*28a0*/  @P1 STG.E.U16 desc[UR50][R4.64], R21 ;  /* 0x0000001504001986 */ /* 0x0001e2000c101532 */
[----:B------:R-:W-:Y:S05]  /*28b0*/  @!P3 BRA `(.L_x_34) ;  /* 0x000000000004b947 */ /* 0x000fea0003800000 */
[----:B------:R1:W5:Y:S02]  /*28c0*/  LDG.E.LTC128B.U16 R3, desc[UR50][R6.64+0x2] ;  /* 0x0000023206037981 */ /* 0x000364000c1e1520 */
.L_x_34:
[----:B------:R-:W-:Y:S05]  /*28d0*/  BSYNC B1 ;  /* 0x0000000000017941 */ /* 0x000fea0003800000 */
.L_x_33:
[----:B0----5:R-:W-:Y:S01]  /*28e0*/  IMAD.U32 R21, R3, 0x10000, RZ ;  /* 0x0001000003157824 */ /* 0x021fe200078e00ff */
[----:B------:R-:W-:Y:S01]  /*28f0*/  ISETP.GT.AND P2, PT, R2, 0x8, P2 ;  /* 0x000000080200780c */ /* 0x000fe20001744270 */
[----:B------:R-:W-:-:S04]  /*2900*/  IMAD.WIDE.U32 R164, R160, R170, R164 ;  /* 0x000000aaa0a47225 */ /* 0x000fc800078e00a4 */
[----:B------:R-:W-:Y:S01]  /*2910*/  FMUL R18, R21, R22 ;  /* 0x0000001615127220 */ /* 0x000fe20000400000 */
[----:B------:R-:W-:Y:S01]  /*2920*/  IMAD.IADD R169, R169, 0x1, R165 ;  /* 0x00000001a9a97824 */ /* 0x000fe200078e02a5 */
[----:B------:R-:W-:Y:S02]  /*2930*/  IADD3 R21, P1, R162, R164, RZ ;  /* 0x000000a4a2157210 */ /* 0x000fe40007f3e0ff */
[----:B------:R-:W-:-:S03]  /*2940*/  FFMA R18, R25, R23, R18 ;  /* 0x0000001719127223 */ /* 0x000fc60000000012 */
[----:B------:R-:W-:Y:S01]  /*2950*/  IMAD.X R162, R169, 0x1, R163, P1 ;  /* 0x00000001a9a27824 */ /* 0x000fe200008e06a3 */
[C---:B------:R-:W-:Y:S02]  /*2960*/  LEA R24, P1, R21.reuse, R8, 0x1 ;  /* 0x0000000815187211 */ /* 0x040fe400078208ff */
[----:B------:R-:W-:Y:S02]  /*2970*/  F2FP.BF16.F32.PACK_AB R18, RZ, R18 ;  /* 0x00000012ff12723e */ /* 0x000fe400000010ff */
[----:B------:R-:W-:Y:S02]  /*2980*/  LEA.HI.X R25, R21, R9, R162, 0x1, P1 ;  /* 0x0000000915197211 */ /* 0x000fe400008f0ca2 */
[----:B------:R-:W-:Y:S02]  /*2990*/  PRMT R21, R18, 0x7610, R21 ;  /* 0x0000761012157816 */ /* 0x000fe40000000015 */
[----:B------:R-:W-:-:S03]  /*29a0*/  PRMT R18, R3, 0x7610, R18 ;  /* 0x0000761003127816 */ /* 0x000fc60000000012 */
[----:B------:R0:W-:Y:S04]  /*29b0*/  @P3 STG.E.U16 desc[UR50][R4.64+0x2], R21 ;  /* 0x0000021504003986 */ /* 0x0001e8000c101532 */
[----:B------:R-:W2:Y:S01]  /*29c0*/  @P2 LDG.E.LTC128B.U16 R18, desc[UR50][R24.64] ;  /* 0x0000003218122981 */ /* 0x000ea2000c1e1520 */
[----:B------:R-:W-:Y:S01]  /*29d0*/  IADD3 R12, P1, P3, R12, R164, R14 ;  /* 0x000000a40c0c7210 */ /* 0x000fe20007b3e00e */
[----:B------:R-:W-:Y:S01]  /*29e0*/  BSSY B1, `(.L_x_35) ;  /* 0x0000011000017945 */ /* 0x000fe20003800000 */
[C---:B------:R-:W-:Y:S02]  /*29f0*/  SHF.L.U64.HI R11, R10.reuse, 0x4, R11 ;  /* 0x000000040a0b7819 */ /* 0x040fe4000001020b */
[----:B------:R-:W-:Y:S02]  /*2a00*/  IADD3.X R13, R13, R169, R15, P1, P3 ;  /* 0x000000a90d0d7210 */ /* 0x000fe40000fe640f */
[----:B------:R-:W-:-:S02]  /*2a10*/  LEA R10, P1, R10, R4, 0x4 ;  /* 0x000000040a0a7211 */ /* 0x000fc400078220ff */
[----:B------:R-:W-:Y:S01]  /*2a20*/  ISETP.GT.AND P0, PT, R2, 0x8, P0 ;  /* 0x000000080200780c */ /* 0x000fe20000704270 */
[----:B0-----:R-:W-:-:S04]  /*2a30*/  IMAD.WIDE.U32 R20, R19, R20, R12 ;  /* 0x0000001413147225 */ /* 0x001fc800078e000c */
[----:B------:R-:W-:Y:S01]  /*2a40*/  IMAD.X R11, R11, 0x1, R5, P1 ;  /* 0x000000010b0b7824 */ /* 0x000fe200008e0605 */
[----:B------:R-:W-:Y:S01]  /*2a50*/  LEA R8, P3, R20, R8, 0x1 ;  /* 0x0000000814087211 */ /* 0x000fe200078608ff */
[----:B------:R-:W-:-:S05]  /*2a60*/  IMAD.IADD R12, R167, 0x1, R21 ;  /* 0x00000001a70c7824 */ /* 0x000fca00078e0215 */
[----:B------:R-:W-:Y:S01]  /*2a70*/  LEA.HI.X R9, R20, R9, R12, 0x1, P3 ;  /* 0x0000000914097211 */ /* 0x000fe200018f0c0c */
[----:B--2---:R-:W-:-:S04]  /*2a80*/  IMAD.U32 R3, R18, 0x10000, RZ ;  /* 0x0001000012037824 */ /* 0x004fc800078e00ff */
[----:B------:R-:W-:-:S04]  /*2a90*/  FMUL R3, R3, R22 ;  /* 0x0000001603037220 */ /* 0x000fc80000400000 */
[----:B------:R-:W-:-:S05]  /*2aa0*/  FFMA R3, R26, R23, R3 ;  /* 0x000000171a037223 */ /* 0x000fca0000000003 */
[----:B------:R-:W-:-:S05]  /*2ab0*/  F2FP.BF16.F32.PACK_AB R3, RZ, R3 ;  /* 0x00000003ff03723e */ /* 0x000fca00000010ff */
[----:B------:R0:W-:Y:S01]  /*2ac0*/  @P2 STG.E.U16 desc[UR50][R10.64], R3 ;  /* 0x000000030a002986 */ /* 0x0001e2000c101532 */
[----:B------:R-:W-:Y:S05]  /*2ad0*/  @!P0 BRA `(.L_x_36) ;  /* 0x0000000000048947 */ /* 0x000fea0003800000 */
[----:B------:R2:W5:Y:S02]  /*2ae0*/  LDG.E.LTC128B.U16 R18, desc[UR50][R8.64+0x2] ;  /* 0x0000023208127981 */ /* 0x000564000c1e1520 */
.L_x_36:
[----:B------:R-:W-:Y:S05]  /*2af0*/  BSYNC B1 ;  /* 0x0000000000017941 */ /* 0x000fea0003800000 */
.L_x_35:
[----:B0----5:R-:W-:Y:S01]  /*2b00*/  IMAD.U32 R3, R18, 0x10000, RZ ;  /* 0x0001000012037824 */ /* 0x021fe200078e00ff */
[----:B------:R-:W-:Y:S01]  /*2b10*/  ISETP.GT.AND P1, PT, R0, 0x8, PT ;  /* 0x000000080000780c */ /* 0x000fe20003f24270 */
[----:B------:R-:W-:Y:S02]  /*2b20*/  BSSY B1, `(.L_x_37) ;  /* 0x0000008000017945 */ /* 0x000fe40003800000 */
[----:B------:R-:W-:Y:S01]  /*2b30*/  FMUL R12, R3, R22 ;  /* 0x00000016030c7220 */ /* 0x000fe20000400000 */
[----:B------:R-:W-:-:S03]  /*2b40*/  ISETP.GT.AND P2, PT, R2, RZ, P1 ;  /* 0x000000ff0200720c */ /* 0x000fc60000f44270 */
[----:B------:R-:W-:-:S05]  /*2b50*/  FFMA R12, R27, R23, R12 ;  /* 0x000000171b0c7223 */ /* 0x000fca000000000c */
[----:B------:R-:W-:-:S05]  /*2b60*/  F2FP.BF16.F32.PACK_AB R12, RZ, R12 ;  /* 0x0000000cff0c723e */ /* 0x000fca00000010ff */
[----:B------:R0:W-:Y:S01]  /*2b70*/  @P0 STG.E.U16 desc[UR50][R10.64+0x2], R12 ;  /* 0x0000020c0a000986 */ /* 0x0001e2000c101532 */
[----:B------:R-:W-:Y:S05]  /*2b80*/  @!P2 BRA `(.L_x_38) ;  /* 0x000000000004a947 */ /* 0x000fea0003800000 */
[----:B------:R3:W5:Y:S02]  /*2b90*/  LDG.E.LTC128B.U16 R18, desc[UR50][R6.64+0x10] ;  /* 0x0000103206127981 */ /* 0x000764000c1e1520 */
.L_x_38:
[----:B------:R-:W-:Y:S05]  /*2ba0*/  BSYNC B1 ;  /* 0x0000000000017941 */ /* 0x000fea0003800000 */
.L_x_37:
[----:B-----5:R-:W-:Y:S01]  /*2bb0*/  IMAD.U32 R3, R18, 0x10000, RZ ;  /* 0x0001000012037824 */ /* 0x020fe200078e00ff */
        /* <DEDUP_REMOVED lines=9> */
.L_x_40:
[----:B------:R-:W-:Y:S05]  /*2c50*/  BSYNC B1 ;  /* 0x0000000000017941 */ /* 0x000fea0003800000 */
.L_x_39:
[----:B----45:R-:W-:Y:S01]  /*2c60*/  IMAD.U32 R3, R18, 0x10000, RZ ;  /* 0x0001000012037824 */ /* 0x030fe200078e00ff */
[----:B------:R-:W-:Y:S01]  /*2c70*/  ISETP.GT.AND P1, PT, R2, 0x8, P1 ;  /* 0x000000080200780c */ /* 0x000fe20000f24270 */
[----:B------:R-:W-:Y:S02]  /*2c80*/  BSSY B1, `(.L_x_41) ;  /* 0x0000007000017945 */ /* 0x000fe40003800000 */
[----:B0-----:R-:W-:-:S04]  /*2c90*/  FMUL R12, R3, R22 ;  /* 0x00000016030c7220 */ /* 0x001fc80000400000 */
[----:B------:R-:W-:-:S05]  /*2ca0*/  FFMA R12, R29, R23, R12 ;  /* 0x000000171d0c7223 */ /* 0x000fca000000000c */
[----:B------:R-:W-:-:S05]  /*2cb0*/  F2FP.BF16.F32.PACK_AB R12, RZ, R12 ;  /* 0x0000000cff0c723e */ /* 0x000fca00000010ff */
[----:B------:R0:W-:Y:S01]  /*2cc0*/  @P3 STG.E.U16 desc[UR50][R4.64+0x12], R12 ;  /* 0x0000120c04003986 */ /* 0x0001e2000c101532 */
[----:B------:R-:W-:Y:S05]  /*2cd0*/  @!P1 BRA `(.L_x_42) ;  /* 0x0000000000049947 */ /* 0x000fea0003800000 */
[----:B------:R4:W5:Y:S02]  /*2ce0*/  LDG.E.LTC128B.U16 R18, desc[UR50][R8.64+0x10] ;  /* 0x0000103208127981 */ /* 0x000964000c1e1520 */
.L_x_42:
[----:B------:R-:W-:Y:S05]  /*2cf0*/  BSYNC B1 ;  /* 0x0000000000017941 */ /* 0x000fea0003800000 */
.L_x_41:
[----:B-----5:R-:W-:Y:S01]  /*2d00*/  IMAD.U32 R3, R18, 0x10000, RZ ;  /* 0x0001000012037824 */ /* 0x020fe200078e00ff */
[----:B------:R-:W-:Y:S01]  /*2d10*/  ISETP.GT.AND P0, PT, R2, 0x8, P0 ;  /* 0x000000080200780c */ /* 0x000fe20000704270 */
[----:B------:R-:W-:Y:S02]  /*2d20*/  BSSY B1, `(.L_x_43) ;  /* 0x0000007000017945 */ /* 0x000fe40003800000 */
[----:B------:R-:W-:-:S04]  /*2d30*/  FMUL R3, R3, R22 ;  /* 0x0000001603037220 */ /* 0x000fc80000400000 */
[----:B------:R-:W-:-:S05]  /*2d40*/  FFMA R3, R30, R23, R3 ;  /* 0x000000171e037223 */ /* 0x000fca0000000003 */
[----:B------:R-:W-:-:S05]  /*2d50*/  F2FP.BF16.F32.PACK_AB R3, RZ, R3 ;  /* 0x00000003ff03723e */ /* 0x000fca00000010ff */
[----:B------:R0:W-:Y:S01]  /*2d60*/  @P1 STG.E.U16 desc[UR50][R10.64+0x10], R3 ;  /* 0x000010030a001986 */ /* 0x0001e2000c101532 */
[----:B------:R-:W-:Y:S05]  /*2d70*/  @!P0 BRA `(.L_x_44) ;  /* 0x0000000000048947 */ /* 0x000fea0003800000 */
[----:B------:R0:W5:Y:S02]  /*2d80*/  LDG.E.LTC128B.U16 R18, desc[UR50][R8.64+0x12] ;  /* 0x0000123208127981 */ /* 0x000164000c1e1520 */
.L_x_44:
[----:B------:R-:W-:Y:S05]  /*2d90*/  BSYNC B1 ;  /* 0x0000000000017941 */ /* 0x000fea0003800000 */
.L_x_43:
        /* <DEDUP_REMOVED lines=10> */
.L_x_46:
[----:B------:R-:W-:Y:S05]  /*2e40*/  BSYNC B1 ;  /* 0x0000000000017941 */ /* 0x000fea0003800000 */
.L_x_45:
        /* <DEDUP_REMOVED lines=10> */
.L_x_48:
[----:B------:R-:W-:Y:S05]  /*2ef0*/  BSYNC B1 ;  /* 0x0000000000017941 */ /* 0x000fea0003800000 */
.L_x_47:
[----:B0----5:R-:W-:Y:S01]  /*2f00*/  IMAD.U32 R3, R18, 0x10000, RZ ;  /* 0x0001000012037824 */ /* 0x021fe200078e00ff */
        /* <DEDUP_REMOVED lines=8> */
.L_x_50:
[----:B------:R-:W-:Y:S05]  /*2f90*/  BSYNC B1 ;  /* 0x0000000000017941 */ /* 0x000fea0003800000 */
.L_x_49:
        /* <DEDUP_REMOVED lines=9> */
.L_x_52:
[----:B------:R-:W-:Y:S05]  /*3030*/  BSYNC B1 ;  /* 0x0000000000017941 */ /* 0x000fea0003800000 */
.L_x_51:
        /* <DEDUP_REMOVED lines=10> */
.L_x_54:
[----:B------:R-:W-:Y:S05]  /*30e0*/  BSYNC B1 ;  /* 0x0000000000017941 */ /* 0x000fea0003800000 */
.L_x_53:
        /* <DEDUP_REMOVED lines=10> */
.L_x_56:
[----:B------:R-:W-:Y:S05]  /*3190*/  BSYNC B1 ;  /* 0x0000000000017941 */ /* 0x000fea0003800000 */
.L_x_55:
        /* <DEDUP_REMOVED lines=9> */
.L_x_58:
[----:B------:R-:W-:Y:S05]  /*3230*/  BSYNC B1 ;  /* 0x0000000000017941 */ /* 0x000fea0003800000 */
.L_x_57:
        /* <DEDUP_REMOVED lines=9> */
.L_x_60:
[----:B------:R-:W-:Y:S05]  /*32d0*/  BSYNC B1 ;  /* 0x0000000000017941 */ /* 0x000fea0003800000 */
.L_x_59:
        /* <DEDUP_REMOVED lines=10> */
.L_x_62:
[----:B------:R-:W-:Y:S05]  /*3380*/  BSYNC B1 ;  /* 0x0000000000017941 */ /* 0x000fea0003800000 */
.L_x_61:
        /* <DEDUP_REMOVED lines=10> */
.L_x_64:
[----:B------:R-:W-:Y:S05]  /*3430*/  BSYNC B1 ;  /* 0x0000000000017941 */ /* 0x000fea0003800000 */
.L_x_63:
        /* <DEDUP_REMOVED lines=9> */
.L_x_66:
[----:B------:R-:W-:Y:S05]  /*34d0*/  BSYNC B1 ;  /* 0x0000000000017941 */ /* 0x000fea0003800000 */
.L_x_65:
        /* <DEDUP_REMOVED lines=9> */
.L_x_68:
[----:B------:R-:W-:Y:S05]  /*3570*/  BSYNC B1 ;  /* 0x0000000000017941 */ /* 0x000fea0003800000 */
.L_x_67:
        /* <DEDUP_REMOVED lines=10> */
.L_x_70:
[----:B------:R-:W-:Y:S05]  /*3620*/  BSYNC B1 ;  /* 0x0000000000017941 */ /* 0x000fea0003800000 */
.L_x_69:
        /* <DEDUP_REMOVED lines=10> */
.L_x_72:
[----:B------:R-:W-:Y:S05]  /*36d0*/  BSYNC B1 ;  /* 0x0000000000017941 */ /* 0x000fea0003800000 */
.L_x_71:
        /* <DEDUP_REMOVED lines=9> */
.L_x_74:
[----:B------:R-:W-:Y:S05]  /*3770*/  BSYNC B1 ;  /* 0x0000000000017941 */ /* 0x000fea0003800000 */
.L_x_73:
        /* <DEDUP_REMOVED lines=9> */
.L_x_76:
[----:B------:R-:W-:Y:S05]  /*3810*/  BSYNC B1 ;  /* 0x0000000000017941 */ /* 0x000fea0003800000 */
.L_x_75:
        /* <DEDUP_REMOVED lines=10> */
.L_x_78:
[----:B------:R-:W-:Y:S05]  /*38c0*/  BSYNC B1 ;  /* 0x0000000000017941 */ /* 0x000fea0003800000 */
.L_x_77:
        /* <DEDUP_REMOVED lines=10> */
.L_x_80:
[----:B------:R-:W-:Y:S05]  /*3970*/  BSYNC B1 ;  /* 0x0000000000017941 */ /* 0x000fea0003800000 */
.L_x_79:
        /* <DEDUP_REMOVED lines=9> */
.L_x_82:
[----:B------:R-:W-:Y:S05]  /*3a10*/  BSYNC B1 ;  /* 0x0000000000017941 */ /* 0x000fea0003800000 */
.L_x_81:
        /* <DEDUP_REMOVED lines=9> */
.L_x_84:
[----:B------:R-:W-:Y:S05]  /*3ab0*/  BSYNC B1 ;  /* 0x0000000000017941 */ /* 0x000fea0003800000 */
.L_x_83:
        /* <DEDUP_REMOVED lines=10> */
.L_x_86:
[----:B------:R-:W-:Y:S05]  /*3b60*/  BSYNC B1 ;  /* 0x0000000000017941 */ /* 0x000fea0003800000 */
.L_x_85:
        /* <DEDUP_REMOVED lines=10> */
.L_x_88:
[----:B------:R-:W-:Y:S05]  /*3c10*/  BSYNC B1 ;  /* 0x0000000000017941 */ /* 0x000fea0003800000 */
.L_x_87:
        /* <DEDUP_REMOVED lines=9> */
.L_x_90:
[----:B------:R-:W-:Y:S05]  /*3cb0*/  BSYNC B1 ;  /* 0x0000000000017941 */ /* 0x000fea0003800000 */
.L_x_89:
        /* <DEDUP_REMOVED lines=9> */
.L_x_92:
[----:B------:R-:W-:Y:S05]  /*3d50*/  BSYNC B1 ;  /* 0x0000000000017941 */ /* 0x000fea0003800000 */
.L_x_91:
        /* <DEDUP_REMOVED lines=10> */
.L_x_94:
[----:B------:R-:W-:Y:S05]  /*3e00*/  BSYNC B1 ;  /* 0x0000000000017941 */ /* 0x000fea0003800000 */
.L_x_93:
        /* <DEDUP_REMOVED lines=10> */
.L_x_96:
[----:B------:R-:W-:Y:S05]  /*3eb0*/  BSYNC B1 ;  /* 0x0000000000017941 */ /* 0x000fea0003800000 */
.L_x_95:
        /* <DEDUP_REMOVED lines=9> */
.L_x_98:
[----:B------:R-:W-:Y:S05]  /*3f50*/  BSYNC B1 ;  /* 0x0000000000017941 */ /* 0x000fea0003800000 */
.L_x_97:
        /* <DEDUP_REMOVED lines=9> */
.L_x_100:
[----:B------:R-:W-:Y:S05]  /*3ff0*/  BSYNC B1 ;  /* 0x0000000000017941 */ /* 0x000fea0003800000 */
.L_x_99:
        /* <DEDUP_REMOVED lines=10> */
.L_x_102:
[----:B------:R-:W-:Y:S05]  /*40a0*/  BSYNC B1 ;  /* 0x0000000000017941 */ /* 0x000fea0003800000 */
.L_x_101:
        /* <DEDUP_REMOVED lines=10> */
.L_x_104:
[----:B------:R-:W-:Y:S05]  /*4150*/  BSYNC B1 ;  /* 0x0000000000017941 */ /* 0x000fea0003800000 */
.L_x_103:
        /* <DEDUP_REMOVED lines=9> */
.L_x_106:
[----:B------:R-:W-:Y:S05]  /*41f0*/  BSYNC B1 ;  /* 0x0000000000017941 */ /* 0x000fea0003800000 */
.L_x_105:
        /* <DEDUP_REMOVED lines=9> */
.L_x_108:
[----:B------:R-:W-:Y:S05]  /*4290*/  BSYNC B1 ;  /* 0x0000000000017941 */ /* 0x000fea0003800000 */
.L_x_107:
        /* <DEDUP_REMOVED lines=10> */
.L_x_110:
[----:B------:R-:W-:Y:S05]  /*4340*/  BSYNC B1 ;  /* 0x0000000000017941 */ /* 0x000fea0003800000 */
.L_x_109:
        /* <DEDUP_REMOVED lines=10> */
.L_x_112:
[----:B------:R-:W-:Y:S05]  /*43f0*/  BSYNC B1 ;  /* 0x0000000000017941 */ /* 0x000fea0003800000 */
.L_x_111:
        /* <DEDUP_REMOVED lines=9> */
.L_x_114:
[----:B------:R-:W-:Y:S05]  /*4490*/  BSYNC B1 ;  /* 0x0000000000017941 */ /* 0x000fea0003800000 */
.L_x_113:
        /* <DEDUP_REMOVED lines=9> */
.L_x_116:
[----:B------:R-:W-:Y:S05]  /*4530*/  BSYNC B1 ;  /* 0x0000000000017941 */ /* 0x000fea0003800000 */
.L_x_115:
        /* <DEDUP_REMOVED lines=10> */
.L_x_118:
[----:B------:R-:W-:Y:S05]  /*45e0*/  BSYNC B1 ;  /* 0x0000000000017941 */ /* 0x000fea0003800000 */
.L_x_117:
        /* <DEDUP_REMOVED lines=10> */
.L_x_120:
[----:B------:R-:W-:Y:S05]  /*4690*/  BSYNC B1 ;  /* 0x0000000000017941 */ /* 0x000fea0003800000 */
.L_x_119:
        /* <DEDUP_REMOVED lines=9> */
.L_x_122:
[----:B------:R-:W-:Y:S05]  /*4730*/  BSYNC B1 ;  /* 0x0000000000017941 */ /* 0x000fea0003800000 */
.L_x_121:
        /* <DEDUP_REMOVED lines=9> */
.L_x_124:
[----:B------:R-:W-:Y:S05]  /*47d0*/  BSYNC B1 ;  /* 0x0000000000017941 */ /* 0x000fea0003800000 */
.L_x_123:
        /* <DEDUP_REMOVED lines=10> */
.L_x_126:
[----:B------:R-:W-:Y:S05]  /*4880*/  BSYNC B1 ;  /* 0x0000000000017941 */ /* 0x000fea0003800000 */
.L_x_125:
        /* <DEDUP_REMOVED lines=10> */
.L_x_128:
[----:B------:R-:W-:Y:S05]  /*4930*/  BSYNC B1 ;  /* 0x0000000000017941 */ /* 0x000fea0003800000 */
.L_x_127:
        /* <DEDUP_REMOVED lines=9> */
.L_x_130:
[----:B------:R-:W-:Y:S05]  /*49d0*/  BSYNC B1 ;  /* 0x0000000000017941 */ /* 0x000fea0003800000 */
.L_x_129:
        /* <DEDUP_REMOVED lines=9> */
.L_x_132:
[----:B------:R-:W-:Y:S05]  /*4a70*/  BSYNC B1 ;  /* 0x0000000000017941 */ /* 0x000fea0003800000 */
.L_x_131:
        /* <DEDUP_REMOVED lines=10> */
.L_x_134:
[----:B------:R-:W-:Y:S05]  /*4b20*/  BSYNC B1 ;  /* 0x0000000000017941 */ /* 0x000fea0003800000 */
.L_x_133:
        /* <DEDUP_REMOVED lines=10> */
.L_x_136:
[----:B------:R-:W-:Y:S05]  /*4bd0*/  BSYNC B1 ;  /* 0x0000000000017941 */ /* 0x000fea0003800000 */
.L_x_135:
        /* <DEDUP_REMOVED lines=9> */
.L_x_138:
[----:B------:R-:W-:Y:S05]  /*4c70*/  BSYNC B1 ;  /* 0x0000000000017941 */ /* 0x000fea0003800000 */
.L_x_137:
        /* <DEDUP_REMOVED lines=9> */
.L_x_140:
[----:B------:R-:W-:Y:S05]  /*4d10*/  BSYNC B1 ;  /* 0x0000000000017941 */ /* 0x000fea0003800000 */
.L_x_139:
        /* <DEDUP_REMOVED lines=10> */
.L_x_142:
[----:B------:R-:W-:Y:S05]  /*4dc0*/  BSYNC B1 ;  /* 0x0000000000017941 */ /* 0x000fea0003800000 */
.L_x_141:
        /* <DEDUP_REMOVED lines=10> */
.L_x_144:
[----:B------:R-:W-:Y:S05]  /*4e70*/  BSYNC B1 ;  /* 0x0000000000017941 */ /* 0x000fea0003800000 */
.L_x_143:
        /* <DEDUP_REMOVED lines=9> */
.L_x_146:
[----:B------:R-:W-:Y:S05]  /*4f10*/  BSYNC B1 ;  /* 0x0000000000017941 */ /* 0x000fea0003800000 */
.L_x_145:
        /* <DEDUP_REMOVED lines=9> */
.L_x_148:
[----:B------:R-:W-:Y:S05]  /*4fb0*/  BSYNC B1 ;  /* 0x0000000000017941 */ /* 0x000fea0003800000 */
.L_x_147:
        /* <DEDUP_REMOVED lines=10> */
.L_x_150:
[----:B------:R-:W-:Y:S05]  /*5060*/  BSYNC B1 ;  /* 0x0000000000017941 */ /* 0x000fea0003800000 */
.L_x_149:
        /* <DEDUP_REMOVED lines=10> */
.L_x_152:
[----:B------:R-:W-:Y:S05]  /*5110*/  BSYNC B1 ;  /* 0x0000000000017941 */ /* 0x000fea0003800000 */
.L_x_151:
        /* <DEDUP_REMOVED lines=9> */
.L_x_154:
[----:B------:R-:W-:Y:S05]  /*51b0*/  BSYNC B1 ;  /* 0x0000000000017941 */ /* 0x000fea0003800000 */
.L_x_153:
        /* <DEDUP_REMOVED lines=9> */
.L_x_156:
[----:B------:R-:W-:Y:S05]  /*5250*/  BSYNC B1 ;  /* 0x0000000000017941 */ /* 0x000fea0003800000 */
.L_x_155:
        /* <DEDUP_REMOVED lines=10> */
.L_x_158:
[----:B------:R-:W-:Y:S05]  /*5300*/  BSYNC B1 ;  /* 0x0000000000017941 */ /* 0x000fea0003800000 */
.L_x_157:
        /* <DEDUP_REMOVED lines=10> */
.L_x_160:
[----:B------:R-:W-:Y:S05]  /*53b0*/  BSYNC B1 ;  /* 0x0000000000017941 */ /* 0x000fea0003800000 */
.L_x_159:
        /* <DEDUP_REMOVED lines=9> */
.L_x_162:
[----:B------:R-:W-:Y:S05]  /*5450*/  BSYNC B1 ;  /* 0x0000000000017941 */ /* 0x000fea0003800000 */
.L_x_161:
        /* <DEDUP_REMOVED lines=9> */
.L_x_164:
[----:B------:R-:W-:Y:S05]  /*54f0*/  BSYNC B1 ;  /* 0x0000000000017941 */ /* 0x000fea0003800000 */
.L_x_163:
        /* <DEDUP_REMOVED lines=10> */
.L_x_166:
[----:B------:R-:W-:Y:S05]  /*55a0*/  BSYNC B1 ;  /* 0x0000000000017941 */ /* 0x000fea0003800000 */
.L_x_165:
        /* <DEDUP_REMOVED lines=10> */
.L_x_168:
[----:B------:R-:W-:Y:S05]  /*5650*/  BSYNC B1 ;  /* 0x0000000000017941 */ /* 0x000fea0003800000 */
.L_x_167:
        /* <DEDUP_REMOVED lines=9> */
.L_x_170:
[----:B------:R-:W-:Y:S05]  /*56f0*/  BSYNC B1 ;  /* 0x0000000000017941 */ /* 0x000fea0003800000 */
.L_x_169:
        /* <DEDUP_REMOVED lines=9> */
.L_x_172:
[----:B------:R-:W-:Y:S05]  /*5790*/  BSYNC B1 ;  /* 0x0000000000017941 */ /* 0x000fea0003800000 */
.L_x_171:
        /* <DEDUP_REMOVED lines=10> */
.L_x_174:
[----:B------:R-:W-:Y:S05]  /*5840*/  BSYNC B1 ;  /* 0x0000000000017941 */ /* 0x000fea0003800000 */
.L_x_173:
        /* <DEDUP_REMOVED lines=10> */
.L_x_176:
[----:B------:R-:W-:Y:S05]  /*58f0*/  BSYNC B1 ;  /* 0x0000000000017941 */ /* 0x000fea0003800000 */
.L_x_175:
        /* <DEDUP_REMOVED lines=9> */
.L_x_178:
[----:B------:R-:W-:Y:S05]  /*5990*/  BSYNC B1 ;  /* 0x0000000000017941 */ /* 0x000fea0003800000 */
.L_x_177:
        /* <DEDUP_REMOVED lines=9> */
.L_x_180:
[----:B------:R-:W-:Y:S05]  /*5a30*/  BSYNC B1 ;  /* 0x0000000000017941 */ /* 0x000fea0003800000 */
.L_x_179:
        /* <DEDUP_REMOVED lines=10> */
.L_x_182:
[----:B------:R-:W-:Y:S05]  /*5ae0*/  BSYNC B1 ;  /* 0x0000000000017941 */ /* 0x000fea0003800000 */
.L_x_181:
        /* <DEDUP_REMOVED lines=10> */
.L_x_184:
[----:B------:R-:W-:Y:S05]  /*5b90*/  BSYNC B1 ;  /* 0x0000000000017941 */ /* 0x000fea0003800000 */
.L_x_183:
        /* <DEDUP_REMOVED lines=9> */
.L_x_186:
[----:B------:R-:W-:Y:S05]  /*5c30*/  BSYNC B1 ;  /* 0x0000000000017941 */ /* 0x000fea0003800000 */
.L_x_185:
        /* <DEDUP_REMOVED lines=9> */
.L_x_188:
[----:B------:R-:W-:Y:S05]  /*5cd0*/  BSYNC B1 ;  /* 0x0000000000017941 */ /* 0x000fea0003800000 */
.L_x_187:
        /* <DEDUP_REMOVED lines=10> */
.L_x_190:
[----:B------:R-:W-:Y:S05]  /*5d80*/  BSYNC B1 ;  /* 0x0000000000017941 */ /* 0x000fea0003800000 */
.L_x_189:
        /* <DEDUP_REMOVED lines=10> */
.L_x_192:
[----:B------:R-:W-:Y:S05]  /*5e30*/  BSYNC B1 ;  /* 0x0000000000017941 */ /* 0x000fea0003800000 */
.L_x_191:
        /* <DEDUP_REMOVED lines=9> */
.L_x_194:
[----:B------:R-:W-:Y:S05]  /*5ed0*/  BSYNC B1 ;  /* 0x0000000000017941 */ /* 0x000fea0003800000 */
.L_x_193:
        /* <DEDUP_REMOVED lines=9> */
.L_x_196:
[----:B------:R-:W-:Y:S05]  /*5f70*/  BSYNC B1 ;  /* 0x0000000000017941 */ /* 0x000fea0003800000 */
.L_x_195:
        /* <DEDUP_REMOVED lines=10> */
.L_x_198:
[----:B------:R-:W-:Y:S05]  /*6020*/  BSYNC B1 ;  /* 0x0000000000017941 */ /* 0x000fea0003800000 */
.L_x_197:
        /* <DEDUP_REMOVED lines=10> */
.L_x_200:
[----:B------:R-:W-:Y:S05]  /*60d0*/  BSYNC B1 ;  /* 0x0000000000017941 */ /* 0x000fea0003800000 */
.L_x_199:
        /* <DEDUP_REMOVED lines=9> */
.L_x_202:
[----:B------:R-:W-:Y:S05]  /*6170*/  BSYNC B1 ;  /* 0x0000000000017941 */ /* 0x000fea0003800000 */
.L_x_201:
        /* <DEDUP_REMOVED lines=9> */
.L_x_204:
[----:B------:R-:W-:Y:S05]  /*6210*/  BSYNC B1 ;  /* 0x0000000000017941 */ /* 0x000fea0003800000 */
.L_x_203:
        /* <DEDUP_REMOVED lines=10> */
.L_x_206:
[----:B------:R-:W-:Y:S05]  /*62c0*/  BSYNC B1 ;  /* 0x0000000000017941 */ /* 0x000fea0003800000 */
.L_x_205:
        /* <DEDUP_REMOVED lines=10> */
.L_x_208:
[----:B------:R-:W-:Y:S05]  /*6370*/  BSYNC B1 ;  /* 0x0000000000017941 */ /* 0x000fea0003800000 */
.L_x_207:
        /* <DEDUP_REMOVED lines=9> */
.L_x_210:
[----:B------:R-:W-:Y:S05]  /*6410*/  BSYNC B1 ;  /* 0x0000000000017941 */ /* 0x000fea0003800000 */
.L_x_209:
        /* <DEDUP_REMOVED lines=9> */
.L_x_212:
[----:B------:R-:W-:Y:S05]  /*64b0*/  BSYNC B1 ;  /* 0x0000000000017941 */ /* 0x000fea0003800000 */
.L_x_211:
        /* <DEDUP_REMOVED lines=10> */
.L_x_214:
[----:B------:R-:W-:Y:S05]  /*6560*/  BSYNC B1 ;  /* 0x0000000000017941 */ /* 0x000fea0003800000 */
.L_x_213:
        /* <DEDUP_REMOVED lines=10> */
.L_x_216:
[----:B------:R-:W-:Y:S05]  /*6610*/  BSYNC B1 ;  /* 0x0000000000017941 */ /* 0x000fea0003800000 */
.L_x_215:
        /* <DEDUP_REMOVED lines=9> */
.L_x_218:
[----:B------:R-:W-:Y:S05]  /*66b0*/  BSYNC B1 ;  /* 0x0000000000017941 */ /* 0x000fea0003800000 */
.L_x_217:
        /* <DEDUP_REMOVED lines=9> */
.L_x_220:
[----:B------:R-:W-:Y:S05]  /*6750*/  BSYNC B1 ;  /* 0x0000000000017941 */ /* 0x000fea0003800000 */
.L_x_219:
        /* <DEDUP_REMOVED lines=10> */
.L_x_222:
[----:B------:R-:W-:Y:S05]  /*6800*/  BSYNC B1 ;  /* 0x0000000000017941 */ /* 0x000fea0003800000 */
.L_x_221:
        /* <DEDUP_REMOVED lines=10> */
.L_x_224:
[----:B------:R-:W-:Y:S05]  /*68b0*/  BSYNC B1 ;  /* 0x0000000000017941 */ /* 0x000fea0003800000 */
.L_x_223:
        /* <DEDUP_REMOVED lines=9> */
.L_x_226:
[----:B------:R-:W-:Y:S05]  /*6950*/  BSYNC B1 ;  /* 0x0000000000017941 */ /* 0x000fea0003800000 */
.L_x_225:
        /* <DEDUP_REMOVED lines=9> */
.L_x_228:
[----:B------:R-:W-:Y:S05]  /*69f0*/  BSYNC B1 ;  /* 0x0000000000017941 */ /* 0x000fea0003800000 */
.L_x_227:
        /* <DEDUP_REMOVED lines=10> */
.L_x_230:
[----:B------:R-:W-:Y:S05]  /*6aa0*/  BSYNC B1 ;  /* 0x0000000000017941 */ /* 0x000fea0003800000 */
.L_x_229:
        /* <DEDUP_REMOVED lines=10> */
.L_x_232:
[----:B------:R-:W-:Y:S05]  /*6b50*/  BSYNC B1 ;  /* 0x0000000000017941 */ /* 0x000fea0003800000 */
.L_x_231:
        /* <DEDUP_REMOVED lines=9> */
.L_x_234:
[----:B------:R-:W-:Y:S05]  /*6bf0*/  BSYNC B1 ;  /* 0x0000000000017941 */ /* 0x000fea0003800000 */
.L_x_233:
        /* <DEDUP_REMOVED lines=9> */
.L_x_236:
[----:B------:R-:W-:Y:S05]  /*6c90*/  BSYNC B1 ;  /* 0x0000000000017941 */ /* 0x000fea0003800000 */
.L_x_235:
        /* <DEDUP_REMOVED lines=10> */
.L_x_238:
[----:B------:R-:W-:Y:S05]  /*6d40*/  BSYNC B1 ;  /* 0x0000000000017941 */ /* 0x000fea0003800000 */
.L_x_237:
        /* <DEDUP_REMOVED lines=10> */
.L_x_240:
[----:B------:R-:W-:Y:S05]  /*6df0*/  BSYNC B1 ;  /* 0x0000000000017941 */ /* 0x000fea0003800000 */
.L_x_239:
        /* <DEDUP_REMOVED lines=9> */
.L_x_242:
[----:B------:R-:W-:Y:S05]  /*6e90*/  BSYNC B1 ;  /* 0x0000000000017941 */ /* 0x000fea0003800000 */
.L_x_241:
        /* <DEDUP_REMOVED lines=9> */
.L_x_244:
[----:B------:R-:W-:Y:S05]  /*6f30*/  BSYNC B1 ;  /* 0x0000000000017941 */ /* 0x000fea0003800000 */
.L_x_243:
        /* <DEDUP_REMOVED lines=10> */
.L_x_246:
[----:B------:R-:W-:Y:S05]  /*6fe0*/  BSYNC B1 ;  /* 0x0000000000017941 */ /* 0x000fea0003800000 */
.L_x_245:
        /* <DEDUP_REMOVED lines=10> */
.L_x_248:
[----:B------:R-:W-:Y:S05]  /*7090*/  BSYNC B1 ;  /* 0x0000000000017941 */ /* 0x000fea0003800000 */
.L_x_247:
        /* <DEDUP_REMOVED lines=9> */
.L_x_250:
[----:B------:R-:W-:Y:S05]  /*7130*/  BSYNC B1 ;  /* 0x0000000000017941 */ /* 0x000fea0003800000 */
.L_x_249:
        /* <DEDUP_REMOVED lines=9> */
.L_x_252:
[----:B------:R-:W-:Y:S05]  /*71d0*/  BSYNC B1 ;  /* 0x0000000000017941 */ /* 0x000fea0003800000 */
.L_x_251:
        /* <DEDUP_REMOVED lines=10> */
.L_x_254:
[----:B------:R-:W-:Y:S05]  /*7280*/  BSYNC B1 ;  /* 0x0000000000017941 */ /* 0x000fea0003800000 */
.L_x_253:
        /* <DEDUP_REMOVED lines=10> */
.L_x_256:
[----:B------:R-:W-:Y:S05]  /*7330*/  BSYNC B1 ;  /* 0x0000000000017941 */ /* 0x000fea0003800000 */
.L_x_255:
        /* <DEDUP_REMOVED lines=9> */
.L_x_258:
[----:B------:R-:W-:Y:S05]  /*73d0*/  BSYNC B1 ;  /* 0x0000000000017941 */ /* 0x000fea0003800000 */
.L_x_257:
        /* <DEDUP_REMOVED lines=9> */
.L_x_260:
[----:B------:R-:W-:Y:S05]  /*7470*/  BSYNC B1 ;  /* 0x0000000000017941 */ /* 0x000fea0003800000 */
.L_x_259:
        /* <DEDUP_REMOVED lines=10> */
.L_x_262:
[----:B------:R-:W-:Y:S05]  /*7520*/  BSYNC B1 ;  /* 0x0000000000017941 */ /* 0x000fea0003800000 */
.L_x_261:
        /* <DEDUP_REMOVED lines=10> */
.L_x_264:
[----:B------:R-:W-:Y:S05]  /*75d0*/  BSYNC B1 ;  /* 0x0000000000017941 */ /* 0x000fea0003800000 */
.L_x_263:
        /* <DEDUP_REMOVED lines=9> */
.L_x_266:
[----:B------:R-:W-:Y:S05]  /*7670*/  BSYNC B1 ;  /* 0x0000000000017941 */ /* 0x000fea0003800000 */
.L_x_265:
        /* <DEDUP_REMOVED lines=9> */
.L_x_268:
[----:B------:R-:W-:Y:S05]  /*7710*/  BSYNC B1 ;  /* 0x0000000000017941 */ /* 0x000fea0003800000 */
.L_x_267:
        /* <DEDUP_REMOVED lines=10> */
.L_x_270:
[----:B------:R-:W-:Y:S05]  /*77c0*/  BSYNC B1 ;  /* 0x0000000000017941 */ /* 0x000fea0003800000 */
.L_x_269:
        /* <DEDUP_REMOVED lines=10> */
.L_x_272:
[----:B------:R-:W-:Y:S05]  /*7870*/  BSYNC B1 ;  /* 0x0000000000017941 */ /* 0x000fea0003800000 */
.L_x_271:
        /* <DEDUP_REMOVED lines=9> */
.L_x_274:
[----:B------:R-:W-:Y:S05]  /*7910*/  BSYNC B1 ;  /* 0x0000000000017941 */ /* 0x000fea0003800000 */
.L_x_273:
        /* <DEDUP_REMOVED lines=9> */
.L_x_276:
[----:B------:R-:W-:Y:S05]  /*79b0*/  BSYNC B1 ;  /* 0x0000000000017941 */ /* 0x000fea0003800000 */
.L_x_275:
        /* <DEDUP_REMOVED lines=10> */
.L_x_278:
[----:B------:R-:W-:Y:S05]  /*7a60*/  BSYNC B1 ;  /* 0x0000000000017941 */ /* 0x000fea0003800000 */
.L_x_277:
        /* <DEDUP_REMOVED lines=10> */
.L_x_280:
[----:B------:R-:W-:Y:S05]  /*7b10*/  BSYNC B1 ;  /* 0x0000000000017941 */ /* 0x000fea0003800000 */
.L_x_279:
        /* <DEDUP_REMOVED lines=9> */
.L_x_282:
[----:B------:R-:W-:Y:S05]  /*7bb0*/  BSYNC B1 ;  /* 0x0000000000017941 */ /* 0x000fea0003800000 */
.L_x_281:
[----:B-----5:R-:W-:Y:S01]  /*7bc0*/  IMAD.U32 R3, R18, 0x10000, RZ ;  /* 0x0001000012037824 */ /* 0x020fe200078e00ff */
[----:B------:R-:W-:Y:S01]  /*7bd0*/  ISETP.GT.AND P0, PT, R2, 0x8, P0 ;  /* 0x000000080200780c */ /* 0x000fe20000704270 */
[----:B0-----:R-:W-:Y:S01]  /*7be0*/  @P1 IMAD.MOV.U32 R4, RZ, RZ, R10 ;  /* 0x000000ffff041224 */ /* 0x001fe200078e000a */
[----:B------:R-:W-:Y:S01]  /*7bf0*/  BSSY B1, `(.L_x_283) ;  /* 0x0000008000017945 */ /* 0x000fe20003800000 */
[----:B------:R-:W-:Y:S01]  /*7c00*/  FMUL R3, R3, R22 ;  /* 0x0000001603037220 */ /* 0x000fe20000400000 */
[----:B------:R-:W-:-:S03]  /*7c10*/  @P1 IMAD.MOV.U32 R5, RZ, RZ, R11 ;  /* 0x000000ffff051224 */ /* 0x000fc600078e000b */
[----:B------:R-:W-:-:S05]  /*7c20*/  FFMA R3, R150, R23, R3 ;  /* 0x0000001796037223 */ /* 0x000fca0000000003 */
[----:B------:R-:W-:-:S05]  /*7c30*/  F2FP.BF16.F32.PACK_AB R3, RZ, R3 ;  /* 0x00000003ff03723e */ /* 0x000fca00000010ff */
[----:B------:R0:W-:Y:S01]  /*7c40*/  @P1 STG.E.U16 desc[UR50][R4.64+0x1f0], R3 ;  /* 0x0001f00304001986 */ /* 0x0001e2000c101532 */
[----:B------:R-:W-:Y:S05]  /*7c50*/  @!P0 BRA `(.L_x_284) ;  /* 0x0000000000048947 */ /* 0x000fea0003800000 */
[----:B------:R0:W5:Y:S02]  /*7c60*/  LDG.E.LTC128B.U16 R18, desc[UR50][R8.64+0x1f2] ;  /* 0x0001f23208127981 */ /* 0x000164000c1e1520 */
.L_x_284:
[----:B------:R-:W-:Y:S05]  /*7c70*/  BSYNC B1 ;  /* 0x0000000000017941 */ /* 0x000fea0003800000 */
.L_x_283:
[----:B------:R-:W-:Y:S05]  /*7c80*/  @!P0 BRA `(.L_x_285) ;  /* 0x0000002400508947 */ /* 0x000fea0003800000 */
[----:B0----5:R-:W-:-:S04]  /*7c90*/  IMAD.U32 R3, R18, 0x10000, RZ ;  /* 0x0001000012037824 */ /* 0x021fc800078e00ff */
[----:B------:R-:W-:-:S04]  /*7ca0*/  FMUL R0, R3, R22 ;  /* 0x0000001603007220 */ /* 0x000fc80000400000 */
[----:B------:R-:W-:-:S05]  /*7cb0*/  FFMA R0, R151, R23, R0 ;  /* 0x0000001797007223 */ /* 0x000fca0000000000 */
[----:B------:R-:W-:-:S05]  /*7cc0*/  F2FP.BF16.F32.PACK_AB R0, RZ, R0 ;  /* 0x00000000ff00723e */ /* 0x000fca00000010ff */
[----:B------:R0:W-:Y:S01]  /*7cd0*/  STG.E.U16 desc[UR50][R10.64+0x1f2], R0 ;  /* 0x0001f2000a007986 */ /* 0x0001e2000c101532 */
[----:B------:R-:W-:Y:S05]  /*7ce0*/  BRA `(.L_x_285) ;  /* 0x0000002400387947 */ /* 0x000fea0003800000 */
.L_x_32:
[----:B------:R-:W-:Y:S01]  /*7cf0*/  ISETP.GT.AND P0, PT, R0, 0x1, PT ;  /* 0x000000010000780c */ /* 0x000fe20003f04270 */
[----:B------:R-:W-:Y:S01]  /*7d00*/  ULDC.64 UR4, c[0x0][0x5c0] ;  /* 0x0001700000047ab9 */ /* 0x000fe20000000a00 */
[-C--:B------:R-:W-:Y:S01]  /*7d10*/  FMUL R24, R24, R23.reuse ;  /* 0x0000001718187220 */ /* 0x080fe20000400000 */
[-C--:B------:R-:W-:Y:S01]  /*7d20*/  FMUL R25, R25, R23.reuse ;  /* 0x0000001719197220 */ /* 0x080fe20000400000 */
[----:B------:R-:W-:Y:S01]  /*7d30*/  ISETP.GT.AND P3, PT, R2, RZ, P0 ;  /* 0x000000ff0200720c */ /* 0x000fe20000764270 */
[-C--:B------:R-:W-:Y:S01]  /*7d40*/  FMUL R26, R26, R23.reuse ;  /* 0x000000171a1a7220 */ /* 0x080fe20000400000 */
[----:B------:R-:W-:Y:S01]  /*7d50*/  LEA R4, P4, R168, UR4, 0x1 ;  /* 0x00000004a8047c11 */ /* 0x000fe2000f8808ff */
[-C--:B------:R-:W-:Y:S01]  /*7d60*/  FMUL R27, R27, R23.reuse ;  /* 0x000000171b1b7220 */ /* 0x080fe20000400000 */
[----:B------:R-:W-:Y:S01]  /*7d70*/  F2FP.BF16.F32.PACK_AB R24, RZ, R24 ;  /* 0x00000018ff18723e */ /* 0x000fe200000010ff */
[-C--:B------:R-:W-:Y:S01]  /*7d80*/  FMUL R28, R28, R23.reuse ;  /* 0x000000171c1c7220 */ /* 0x080fe20000400000 */
[----:B------:R-:W-:Y:S01]  /*7d90*/  LEA.HI.X R5, R168, UR5, R173, 0x1, P4 ;  /* 0x00000005a8057c11 */ /* 0x000fe2000a0f0cad */
[----:B------:R-:W-:Y:S01]  /*7da0*/  FMUL R29, R29, R23 ;  /* 0x000000171d1d7220 */ /* 0x000fe20000400000 */
[----:B------:R-:W-:Y:S01]  /*7db0*/  F2FP.BF16.F32.PACK_AB R25, RZ, R25 ;  /* 0x00000019ff19723e */ /* 0x000fe200000010ff */
[-C--:B------:R-:W-:Y:S01]  /*7dc0*/  FMUL R30, R30, R23.reuse ;  /* 0x000000171e1e7220 */ /* 0x080fe20000400000 */
[C---:B------:R-:W-:Y:S01]  /*7dd0*/  SHF.L.U64.HI R11, R10.reuse, 0x4, R11 ;  /* 0x000000040a0b7819 */ /* 0x040fe2000001020b */
[----:B------:R-:W-:Y:S01]  /*7de0*/  @P1 STG.E.U16 desc[UR50][R4.64], R24 ;  /* 0x0000001804001986 */ /* 0x000fe2000c101532 */
[----:B------:R-:W-:Y:S01]  /*7df0*/  LEA R6, P4, R10, R4, 0x4 ;  /* 0x000000040a067211 */ /* 0x000fe200078820ff */
[-C--:B------:R-:W-:Y:S01]  /*7e00*/  FMUL R31, R31, R23.reuse ;  /* 0x000000171f1f7220 */ /* 0x080fe20000400000 */
[----:B------:R-:W-:Y:S01]  /*7e10*/  ISETP.GT.AND P2, PT, R2, 0x8, P2 ;  /* 0x000000080200780c */ /* 0x000fe20001744270 */
[----:B------:R-:W-:Y:S01]  /*7e20*/  @P3 STG.E.U16 desc[UR50][R4.64+0x2], R25 ;  /* 0x0000021904003986 */ /* 0x000fe2000c101532 */
[----:B------:R-:W-:Y:S01]  /*7e30*/  ISETP.GT.AND P1, PT, R0, 0x8, PT ;  /* 0x000000080000780c */ /* 0x000fe20003f24270 */
[----:B------:R-:W-:Y:S01]  /*7e40*/  IMAD.X R7, R11, 0x1, R5, P4 ;  /* 0x000000010b077824 */ /* 0x000fe200020e0605 */
[----:B------:R-:W-:Y:S01]  /*7e50*/  ISETP.GT.AND P3, PT, R2, 0x8, P0 ;  /* 0x000000080200780c */ /* 0x000fe20000764270 */
[-C--:B------:R-:W-:Y:S01]  /*7e60*/  FMUL R32, R32, R23.reuse ;  /* 0x0000001720207220 */ /* 0x080fe20000400000 */
[----:B------:R-:W-:Y:S01]  /*7e70*/  ISETP.GT.AND P0, PT, R0, 0x9, PT ;  /* 0x000000090000780c */ /* 0x000fe20003f04270 */
[-C--:B------:R-:W-:Y:S01]  /*7e80*/  FMUL R33, R33, R23.reuse ;  /* 0x0000001721217220 */ /* 0x080fe20000400000 */
[----:B------:R-:W-:Y:S01]  /*7e90*/  ISETP.GT.AND P5, PT, R2, RZ, P1 ;  /* 0x000000ff0200720c */ /* 0x000fe20000fa4270 */
[-C--:B------:R-:W-:Y:S01]  /*7ea0*/  FMUL R34, R34, R23.reuse ;  /* 0x0000001722227220 */ /* 0x080fe20000400000 */
[----:B------:R-:W-:Y:S01]  /*7eb0*/  ISETP.GT.AND P4, PT, R2, RZ, P0 ;  /* 0x000000ff0200720c */ /* 0x000fe20000784270 */
[-C--:B------:R-:W-:Y:S01]  /*7ec0*/  FMUL R35, R35, R23.reuse ;  /* 0x0000001723237220 */ /* 0x080fe20000400000 */
[----:B------:R-:W-:Y:S01]  /*7ed0*/  F2FP.BF16.F32.PACK_AB R26, RZ, R26 ;  /* 0x0000001aff1a723e */ /* 0x000fe200000010ff */
[----:B------:R-:W-:Y:S01]  /*7ee0*/  FMUL R36, R36, R23 ;  /* 0x0000001724247220 */ /* 0x000fe20000400000 */
[----:B------:R-:W-:Y:S01]  /*7ef0*/  F2FP.BF16.F32.PACK_AB R27, RZ, R27 ;  /* 0x0000001bff1b723e */ /* 0x000fe200000010ff */
[----:B------:R-:W-:Y:S01]  /*7f00*/  FMUL R37, R37, R23 ;  /* 0x0000001725257220 */ /* 0x000fe20000400000 */
[----:B------:R-:W-:Y:S01]  /*7f10*/  F2FP.BF16.F32.PACK_AB R28, RZ, R28 ;  /* 0x0000001cff1c723e */ /* 0x000fe200000010ff */
[----:B------:R-:W-:Y:S01]  /*7f20*/  @P2 STG.E.U16 desc[UR50][R6.64], R26 ;  /* 0x0000001a06002986 */ /* 0x000fe2000c101532 */
[----:B------:R-:W-:Y:S01]  /*7f30*/  F2FP.BF16.F32.PACK_AB R29, RZ, R29 ;  /* 0x0000001dff1d723e */ /* 0x000fe200000010ff */
[-C--:B------:R-:W-:Y:S01]  /*7f40*/  FMUL R38, R38, R23.reuse ;  /* 0x0000001726267220 */ /* 0x080fe20000400000 */
[----:B------:R-:W-:Y:S01]  /*7f50*/  ISETP.GT.AND P1, PT, R2, 0x8, P1 ;  /* 0x000000080200780c */ /* 0x000fe20000f24270 */
[----:B------:R-:W-:Y:S01]  /*7f60*/  @P3 STG.E.U16 desc[UR50][R6.64+0x2], R27 ;  /* 0x0000021b06003986 */ /* 0x000fe2000c101532 */
[----:B------:R-:W-:Y:S01]  /*7f70*/  ISETP.GT.AND P3, PT, R0, 0x10, PT ;  /* 0x000000100000780c */ /* 0x000fe20003f64270 */
[-C--:B------:R-:W-:Y:S01]  /*7f80*/  FMUL R39, R39, R23.reuse ;  /* 0x0000001727277220 */ /* 0x080fe20000400000 */
[----:B------:R-:W-:Y:S01]  /*7f90*/  ISETP.GT.AND P2, PT, R2, 0x8, P0 ;  /* 0x000000080200780c */ /* 0x000fe20000744270 */
[----:B------:R-:W-:Y:S01]  /*7fa0*/  @P5 STG.E.U16 desc[UR50][R4.64+0x10], R28 ;  /* 0x0000101c04005986 */ /* 0x000fe2000c101532 */
[----:B------:R-:W-:Y:S01]  /*7fb0*/  ISETP.GT.AND P0, PT, R0, 0x11, PT ;  /* 0x000000110000780c */ /* 0x000fe20003f04270 */
[-C--:B------:R-:W-:Y:S01]  /*7fc0*/  FMUL R40, R40, R23.reuse ;  /* 0x0000001728287220 */ /* 0x080fe20000400000 */
[----:B------:R-:W-:Y:S01]  /*7fd0*/  F2FP.BF16.F32.PACK_AB R30, RZ, R30 ;  /* 0x0000001eff1e723e */ /* 0x000fe200000010ff */
[----:B------:R-:W-:Y:S01]  /*7fe0*/  @P4 STG.E.U16 desc[UR50][R4.64+0x12], R29 ;  /* 0x0000121d04004986 */ /* 0x000fe2000c101532 */
[C---:B------:R-:W-:Y:S01]  /*7ff0*/  ISETP.GT.AND P4, PT, R2.reuse, RZ, P3 ;  /* 0x000000ff0200720c */ /* 0x040fe20001f84270 */
[----:B------:R-:W-:Y:S01]  /*8000*/  FMUL R41, R41, R23 ;  /* 0x0000001729297220 */ /* 0x000fe20000400000 */
[----:B------:R-:W-:Y:S01]  /*8010*/  ISETP.GT.AND P5, PT, R2, RZ, P0 ;  /* 0x000000ff0200720c */ /* 0x000fe200007a4270 */
[----:B------:R-:W-:Y:S01]  /*8020*/  @P1 STG.E.U16 desc[UR50][R6.64+0x10], R30 ;  /* 0x0000101e06001986 */ /* 0x000fe2000c101532 */
[----:B------:R-:W-:Y:S01]  /*8030*/  F2FP.BF16.F32.PACK_AB R31, RZ, R31 ;  /* 0x0000001fff1f723e */ /* 0x000fe200000010ff */
[-C--:B------:R-:W-:Y:S01]  /*8040*/  FMUL R42, R42, R23.reuse ;  /* 0x000000172a2a7220 */ /* 0x080fe20000400000 */
[----:B------:R-:W-:Y:S01]  /*8050*/  F2FP.BF16.F32.PACK_AB R32, RZ, R32 ;  /* 0x00000020ff20723e */ /* 0x000fe200000010ff */
[----:B------:R-:W-:Y:S01]  /*8060*/  FMUL R43, R43, R23 ;  /* 0x000000172b2b7220 */ /* 0x000fe20000400000 */
[----:B------:R-:W-:Y:S01]  /*8070*/  ISETP.GT.AND P1, PT, R2, 0x8, P3 ;  /* 0x000000080200780c */ /* 0x000fe20001f24270 */
[----:B------:R-:W-:Y:S01]  /*8080*/  @P2 STG.E.U16 desc[UR50][R6.64+0x12], R31 ;  /* 0x0000121f06002986 */ /* 0x000fe2000c101532 */
[----:B------:R-:W-:Y:S01]  /*8090*/  F2FP.BF16.F32.PACK_AB R33, RZ, R33 ;  /* 0x00000021ff21723e */ /* 0x000fe200000010ff */
[-C--:B------:R-:W-:Y:S01]  /*80a0*/  FMUL R44, R44, R23.reuse ;  /* 0x000000172c2c7220 */ /* 0x080fe20000400000 */
[----:B------:R-:W-:Y:S01]  /*80b0*/  ISETP.GT.AND P3, PT, R0, 0x18, PT ;  /* 0x000000180000780c */ /* 0x000fe20003f64270 */
[----:B------:R-:W-:Y:S01]  /*80c0*/  @P4 STG.E.U16 desc[UR50][R4.64+0x20], R32 ;  /* 0x0000202004004986 */ /* 0x000fe2000c101532 */
[----:B------:R-:W-:Y:S01]  /*80d0*/  ISETP.GT.AND P2, PT, R2, 0x8, P0 ;  /* 0x000000080200780c */ /* 0x000fe20000744270 */
[-C--:B------:R-:W-:Y:S01]  /*80e0*/  FMUL R45, R45, R23.reuse ;  /* 0x000000172d2d7220 */ /* 0x080fe20000400000 */
[----:B------:R-:W-:Y:S01]  /*80f0*/  ISETP.GT.AND P0, PT, R0, 0x19, PT ;  /* 0x000000190000780c */ /* 0x000fe20003f04270 */
[----:B------:R-:W-:Y:S01]  /*8100*/  @P5 STG.E.U16 desc[UR50][R4.64+0x22], R33 ;  /* 0x0000222104005986 */ /* 0x000fe2000c101532 */
[----:B------:R-:W-:Y:S01]  /*8110*/  ISETP.GT.AND P4, PT, R2, RZ, P3 ;  /* 0x000000ff0200720c */ /* 0x000fe20001f84270 */
[-C--:B------:R-:W-:Y:S01]  /*8120*/  FMUL R46, R46, R23.reuse ;  /* 0x000000172e2e7220 */ /* 0x080fe20000400000 */
[----:B------:R-:W-:Y:S01]  /*8130*/  ISETP.GT.AND P5, PT, R2, RZ, P0 ;  /* 0x000000ff0200720c */ /* 0x000fe200007a4270 */
[-C--:B------:R-:W-:Y:S01]  /*8140*/  FMUL R47, R47, R23.reuse ;  /* 0x000000172f2f7220 */ /* 0x080fe20000400000 */
[----:B------:R-:W-:Y:S01]  /*8150*/  F2FP.BF16.F32.PACK_AB R34, RZ, R34 ;  /* 0x00000022ff22723e */ /* 0x000fe200000010ff */
[----:B------:R-:W-:Y:S01]  /*8160*/  FMUL R48, R48, R23 ;  /* 0x0000001730307220 */ /* 0x000fe20000400000 */
[----:B------:R-:W-:Y:S01]  /*8170*/  F2FP.BF16.F32.PACK_AB R35, RZ, R35 ;  /* 0x00000023ff23723e */ /* 0x000fe200000010ff */
[-C--:B------:R-:W-:Y:S01]  /*8180*/  FMUL R49, R49, R23.reuse ;  /* 0x0000001731317220 */ /* 0x080fe20000400000 */
[----:B------:R-:W-:Y:S01]  /*8190*/  F2FP.BF16.F32.PACK_AB R36, RZ, R36 ;  /* 0x00000024ff24723e */ /* 0x000fe200000010ff */
[----:B------:R-:W-:Y:S01]  /*81a0*/  @P1 STG.E.U16 desc[UR50][R6.64+0x20], R34 ;  /* 0x0000202206001986 */ /* 0x000fe2000c101532 */
[----:B------:R-:W-:Y:S01]  /*81b0*/  ISETP.GT.AND P1, PT, R2, 0x8, P3 ;  /* 0x000000080200780c */ /* 0x000fe20001f24270 */
[----:B------:R-:W-:Y:S01]  /*81c0*/  FMUL R50, R50, R23 ;  /* 0x0000001732327220 */ /* 0x000fe20000400000 */
[----:B------:R-:W-:Y:S01]  /*81d0*/  F2FP.BF16.F32.PACK_AB R37, RZ, R37 ;  /* 0x00000025ff25723e */ /* 0x000fe200000010ff */
[----:B------:R-:W-:Y:S01]  /*81e0*/  @P2 STG.E.U16 desc[UR50][R6.64+0x22], R35 ;  /* 0x0000222306002986 */ /* 0x000fe2000c101532 */
[----:B------:R-:W-:Y:S01]  /*81f0*/  ISETP.GT.AND P3, PT, R0, 0x20, PT ;  /* 0x000000200000780c */ /* 0x000fe20003f64270 */
[-C--:B------:R-:W-:Y:S01]  /*8200*/  FMUL R51, R51, R23.reuse ;  /* 0x0000001733337220 */ /* 0x080fe20000400000 */
[----:B------:R-:W-:Y:S01]  /*8210*/  ISETP.GT.AND P2, PT, R2, 0x8, P0 ;  /* 0x000000080200780c */ /* 0x000fe20000744270 */
[----:B------:R-:W-:Y:S01]  /*8220*/  @P4 STG.E.U16 desc[UR50][R4.64+0x30], R36 ;  /* 0x0000302404004986 */ /* 0x000fe2000c101532 */
[----:B------:R-:W-:Y:S01]  /*8230*/  ISETP.GT.AND P0, PT, R0, 0x21, PT ;  /* 0x000000210000780c */ /* 0x000fe20003f04270 */
[-C--:B------:R-:W-:Y:S01]  /*8240*/  FMUL R52, R52, R23.reuse ;  /* 0x0000001734347220 */ /* 0x080fe20000400000 */
[C---:B------:R-:W-:Y:S01]  /*8250*/  ISETP.GT.AND P4, PT, R2.reuse, RZ, P3 ;  /* 0x000000ff0200720c */ /* 0x040fe20001f84270 */
[----:B------:R-:W-:Y:S01]  /*8260*/  @P5 STG.E.U16 desc[UR50][R4.64+0x32], R37 ;  /* 0x0000322504005986 */ /* 0x000fe2000c101532 */
        /* <DEDUP_REMOVED lines=328> */
[----:B------:R-:W-:-:S02]  /*96f0*/  ISETP.GT.AND P1, PT, R2, 0x8, P3 ;  /* 0x000000080200780c */ /* 0x000fc40001f24270 */
[----:B------:R-:W-:Y:S01]  /*9700*/  F2FP.BF16.F32.PACK_AB R105, RZ, R105 ;  /* 0x00000069ff69723e */ /* 0x000fe200000010ff */
[----:B------:R-:W-:Y:S01]  /*9710*/  @P2 STG.E.U16 desc[UR50][R6.64+0x132], R103 ;  /* 0x0001326706002986 */ /* 0x000fe2000c101532 */
[----:B------:R-:W-:Y:S02]  /*9720*/  ISETP.GT.AND P3, PT, R0, 0xa8, PT ;  /* 0x000000a80000780c */ /* 0x000fe40003f64270 */
[----:B------:R-:W-:Y:S01]  /*9730*/  ISETP.GT.AND P2, PT, R2, 0x8, P0 ;  /* 0x000000080200780c */ /* 0x000fe20000744270 */
[----:B------:R-:W-:Y:S01]  /*9740*/  @P4 STG.E.U16 desc[UR50][R4.64+0x140], R104 ;  /* 0x0001406804004986 */ /* 0x000fe2000c101532 */
[----:B------:R-:W-:Y:S02]  /*9750*/  ISETP.GT.AND P0, PT, R0, 0xa9, PT ;  /* 0x000000a90000780c */ /* 0x000fe40003f04270 */
[C---:B------:R-:W-:Y:S01]  /*9760*/  ISETP.GT.AND P4, PT, R2.reuse, RZ, P3 ;  /* 0x000000ff0200720c */ /* 0x040fe20001f84270 */
[----:B------:R-:W-:Y:S01]  /*9770*/  @P5 STG.E.U16 desc[UR50][R4.64+0x142], R105 ;  /* 0x0001426904005986 */ /* 0x000fe2000c101532 */
[----:B------:R-:W-:-:S02]  /*9780*/  ISETP.GT.AND P5, PT, R2, RZ, P0 ;  /* 0x000000ff0200720c */ /* 0x000fc400007a4270 */
[----:B------:R-:W-:Y:S02]  /*9790*/  F2FP.BF16.F32.PACK_AB R106, RZ, R106 ;  /* 0x0000006aff6a723e */ /* 0x000fe400000010ff */
[----:B------:R-:W-:Y:S02]  /*97a0*/  F2FP.BF16.F32.PACK_AB R107, RZ, R107 ;  /* 0x0000006bff6b723e */ /* 0x000fe400000010ff */
[----:B------:R-:W-:Y:S01]  /*97b0*/  F2FP.BF16.F32.PACK_AB R108, RZ, R108 ;  /* 0x0000006cff6c723e */ /* 0x000fe200000010ff */
[----:B------:R-:W-:Y:S01]  /*97c0*/  @P1 STG.E.U16 desc[UR50][R6.64+0x140], R106 ;  /* 0x0001406a06001986 */ /* 0x000fe2000c101532 */
[----:B------:R-:W-:Y:S02]  /*97d0*/  ISETP.GT.AND P1, PT, R2, 0x8, P3 ;  /* 0x000000080200780c */ /* 0x000fe40001f24270 */
[----:B------:R-:W-:Y:S01]  /*97e0*/  F2FP.BF16.F32.PACK_AB R109, RZ, R109 ;  /* 0x0000006dff6d723e */ /* 0x000fe200000010ff */
[----:B------:R-:W-:Y:S01]  /*97f0*/  @P2 STG.E.U16 desc[UR50][R6.64+0x142], R107 ;  /* 0x0001426b06002986 */ /* 0x000fe2000c101532 */
[----:B------:R-:W-:-:S02]  /*9800*/  ISETP.GT.AND P3, PT, R0, 0xb0, PT ;  /* 0x000000b00000780c */ /* 0x000fc40003f64270 */
[----:B------:R-:W-:Y:S01]  /*9810*/  ISETP.GT.AND P2, PT, R2, 0x8, P0 ;  /* 0x000000080200780c */ /* 0x000fe20000744270 */
[----:B------:R-:W-:Y:S01]  /*9820*/  @P4 STG.E.U16 desc[UR50][R4.64+0x150], R108 ;  /* 0x0001506c04004986 */ /* 0x000fe2000c101532 */
[----:B------:R-:W-:Y:S02]  /*9830*/  ISETP.GT.AND P0, PT, R0, 0xb1, PT ;  /* 0x000000b10000780c */ /* 0x000fe40003f04270 */
[C---:B------:R-:W-:Y:S01]  /*9840*/  ISETP.GT.AND P4, PT, R2.reuse, RZ, P3 ;  /* 0x000000ff0200720c */ /* 0x040fe20001f84270 */
[----:B------:R-:W-:Y:S01]  /*9850*/  @P5 STG.E.U16 desc[UR50][R4.64+0x152], R109 ;  /* 0x0001526d04005986 */ /* 0x000fe2000c101532 */
[----:B------:R-:W-:Y:S02]  /*9860*/  ISETP.GT.AND P5, PT, R2, RZ, P0 ;  /* 0x000000ff0200720c */ /* 0x000fe400007a4270 */
[----:B------:R-:W-:Y:S02]  /*9870*/  F2FP.BF16.F32.PACK_AB R110, RZ, R110 ;  /* 0x0000006eff6e723e */ /* 0x000fe400000010ff */
[----:B------:R-:W-:-:S02]  /*9880*/  F2FP.BF16.F32.PACK_AB R111, RZ, R111 ;  /* 0x0000006fff6f723e */ /* 0x000fc400000010ff */
[----:B------:R-:W-:Y:S01]  /*9890*/  F2FP.BF16.F32.PACK_AB R112, RZ, R112 ;  /* 0x00000070ff70723e */ /* 0x000fe200000010ff */
[----:B------:R-:W-:Y:S01]  /*98a0*/  @P1 STG.E.U16 desc[UR50][R6.64+0x150], R110 ;  /* 0x0001506e06001986 */ /* 0x000fe2000c101532 */
[----:B------:R-:W-:Y:S02]  /*98b0*/  ISETP.GT.AND P1, PT, R2, 0x8, P3 ;  /* 0x000000080200780c */ /* 0x000fe40001f24270 */
[----:B------:R-:W-:Y:S01]  /*98c0*/  F2FP.BF16.F32.PACK_AB R113, RZ, R113 ;  /* 0x00000071ff71723e */ /* 0x000fe200000010ff */
[----:B------:R-:W-:Y:S01]  /*98d0*/  @P2 STG.E.U16 desc[UR50][R6.64+0x152], R111 ;  /* 0x0001526f06002986 */ /* 0x000fe2000c101532 */
[----:B------:R-:W-:Y:S02]  /*98e0*/  ISETP.GT.AND P3, PT, R0, 0xb8, PT ;  /* 0x000000b80000780c */ /* 0x000fe40003f64270 */
[----:B------:R-:W-:Y:S01]  /*98f0*/  ISETP.GT.AND P2, PT, R2, 0x8, P0 ;  /* 0x000000080200780c */ /* 0x000fe20000744270 */
[----:B------:R-:W-:Y:S01]  /*9900*/  @P4 STG.E.U16 desc[UR50][R4.64+0x160], R112 ;  /* 0x0001607004004986 */ /* 0x000fe2000c101532 */
[----:B------:R-:W-:-:S02]  /*9910*/  ISETP.GT.AND P0, PT, R0, 0xb9, PT ;  /* 0x000000b90000780c */ /* 0x000fc40003f04270 */
[C---:B------:R-:W-:Y:S01]  /*9920*/  ISETP.GT.AND P4, PT, R2.reuse, RZ, P3 ;  /* 0x000000ff0200720c */ /* 0x040fe20001f84270 */
[----:B------:R-:W-:Y:S01]  /*9930*/  @P5 STG.E.U16 desc[UR50][R4.64+0x162], R113 ;  /* 0x0001627104005986 */ /* 0x000fe2000c101532 */
[C---:B------:R-:W-:Y:S02]  /*9940*/  ISETP.GT.AND P5, PT, R2.reuse, RZ, P0 ;  /* 0x000000ff0200720c */ /* 0x040fe400007a4270 */
[----:B------:R-:W-:Y:S02]  /*9950*/  F2FP.BF16.F32.PACK_AB R114, RZ, R114 ;  /* 0x00000072ff72723e */ /* 0x000fe400000010ff */
[----:B------:R-:W-:Y:S02]  /*9960*/  F2FP.BF16.F32.PACK_AB R115, RZ, R115 ;  /* 0x00000073ff73723e */ /* 0x000fe400000010ff */
        /* <DEDUP_REMOVED lines=58> */
[C---:B------:R-:W-:Y:S02]  /*9d10*/  ISETP.GT.AND P1, PT, R2.reuse, 0x8, P2 ;  /* 0x000000080200780c */ /* 0x040fe40001724270 */
[----:B------:R-:W-:Y:S01]  /*9d20*/  F2FP.BF16.F32.PACK_AB R133, RZ, R133 ;  /* 0x00000085ff85723e */ /* 0x000fe200000010ff */
[----:B------:R-:W-:Y:S01]  /*9d30*/  @P0 STG.E.U16 desc[UR50][R6.64+0x1a2], R131 ;  /* 0x0001a28306000986 */ /* 0x000fe2000c101532 */
[----:B------:R-:W-:-:S02]  /*9d40*/  ISETP.GT.AND P2, PT, R2, 0x8, P3 ;  /* 0x000000080200780c */ /* 0x000fc40001f44270 */
[C---:B------:R-:W-:Y:S01]  /*9d50*/  ISETP.GT.AND P3, PT, R0.reuse, 0xe0, PT ;  /* 0x000000e00000780c */ /* 0x040fe20003f64270 */
        /* <DEDUP_REMOVED lines=9> */
[----:B------:R-:W-:Y:S02]  /*9df0*/  F2FP.BF16.F32.PACK_AB R137, RZ, R137 ;  /* 0x00000089ff89723e */ /* 0x000fe400000010ff */
[C---:B------:R-:W-:Y:S01]  /*9e00*/  ISETP.GT.AND P1, PT, R2.reuse, 0x8, P3 ;  /* 0x000000080200780c */ /* 0x040fe20001f24270 */
[----:B------:R-:W-:Y:S01]  /*9e10*/  @P2 STG.E.U16 desc[UR50][R6.64+0x1b2], R135 ;  /* 0x0001b28706002986 */ /* 0x000fe2000c101532 */
[----:B------:R-:W-:Y:S02]  /*9e20*/  ISETP.GT.AND P0, PT, R2, 0x8, P0 ;  /* 0x000000080200780c */ /* 0x000fe40000704270 */
[----:B------:R-:W-:Y:S01]  /*9e30*/  F2FP.BF16.F32.PACK_AB R138, RZ, R138 ;  /* 0x0000008aff8a723e */ /* 0x000fe200000010ff */
[----:B------:R-:W-:Y:S01]  /*9e40*/  @P4 STG.E.U16 desc[UR50][R4.64+0x1c0], R136 ;  /* 0x0001c08804004986 */ /* 0x000fe2000c101532 */
[----:B------:R-:W-:-:S02]  /*9e50*/  ISETP.GT.AND P4, PT, R0, 0xe8, PT ;  /* 0x000000e80000780c */ /* 0x000fc40003f84270 */
[----:B------:R-:W-:Y:S01]  /*9e60*/  F2FP.BF16.F32.PACK_AB R139, RZ, R139 ;  /* 0x0000008bff8b723e */ /* 0x000fe200000010ff */
[----:B------:R-:W-:Y:S01]  /*9e70*/  @P5 STG.E.U16 desc[UR50][R4.64+0x1c2], R137 ;  /* 0x0001c28904005986 */ /* 0x000fe2000c101532 */
[----:B------:R-:W-:Y:S02]  /*9e80*/  ISETP.GT.AND P5, PT, R0, 0xe9, PT ;  /* 0x000000e90000780c */ /* 0x000fe40003fa4270 */
[C---:B------:R-:W-:Y:S01]  /*9e90*/  ISETP.GT.AND P2, PT, R2.reuse, RZ, P4 ;  /* 0x000000ff0200720c */ /* 0x040fe20002744270 */
[----:B------:R-:W-:Y:S01]  /*9ea0*/  @P1 STG.E.U16 desc[UR50][R6.64+0x1c0], R138 ;  /* 0x0001c08a06001986 */ /* 0x000fe2000c101532 */
[C---:B------:R-:W-:Y:S02]  /*9eb0*/  ISETP.GT.AND P6, PT, R2.reuse, RZ, P5 ;  /* 0x000000ff0200720c */ /* 0x040fe40002fc4270 */
[----:B------:R-:W-:Y:S01]  /*9ec0*/  ISETP.GT.AND P4, PT, R2, 0x8, P4 ;  /* 0x000000080200780c */ /* 0x000fe20002784270 */
[----:B------:R-:W-:Y:S01]  /*9ed0*/  @P0 STG.E.U16 desc[UR50][R6.64+0x1c2], R139 ;  /* 0x0001c28b06000986 */ /* 0x000fe2000c101532 */
[----:B------:R-:W-:-:S02]  /*9ee0*/  F2FP.BF16.F32.PACK_AB R140, RZ, R140 ;  /* 0x0000008cff8c723e */ /* 0x000fc400000010ff */
[----:B------:R-:W-:Y:S02]  /*9ef0*/  F2FP.BF16.F32.PACK_AB R141, RZ, R141 ;  /* 0x0000008dff8d723e */ /* 0x000fe400000010ff */
[C---:B------:R-:W-:Y:S02]  /*9f00*/  ISETP.GT.AND P3, PT, R0.reuse, 0xf0, PT ;  /* 0x000000f00000780c */ /* 0x040fe40003f64270 */
[----:B------:R-:W-:Y:S01]  /*9f10*/  F2FP.BF16.F32.PACK_AB R142, RZ, R142 ;  /* 0x0000008eff8e723e */ /* 0x000fe200000010ff */
[----:B------:R-:W-:Y:S01]  /*9f20*/  @P2 STG.E.U16 desc[UR50][R4.64+0x1d0], R140 ;  /* 0x0001d08c04002986 */ /* 0x000fe2000c101532 */
[----:B------:R-:W-:Y:S02]  /*9f30*/  ISETP.GT.AND P2, PT, R0, 0xf1, PT ;  /* 0x000000f10000780c */ /* 0x000fe40003f44270 */
[----:B------:R-:W-:Y:S01]  /*9f40*/  F2FP.BF16.F32.PACK_AB R143, RZ, R143 ;  /* 0x0000008fff8f723e */ /* 0x000fe200000010ff */
[----:B------:R-:W-:Y:S01]  /*9f50*/  @P6 STG.E.U16 desc[UR50][R4.64+0x1d2], R141 ;  /* 0x0001d28d04006986 */ /* 0x000fe2000c101532 */
[----:B------:R-:W-:-:S02]  /*9f60*/  ISETP.GT.AND P6, PT, R2, 0x8, P5 ;  /* 0x000000080200780c */ /* 0x000fc40002fc4270 */
[C---:B------:R-:W-:Y:S01]  /*9f70*/  ISETP.GT.AND P5, PT, R2.reuse, RZ, P3 ;  /* 0x000000ff0200720c */ /* 0x040fe20001fa4270 */
[----:B------:R-:W-:Y:S01]  /*9f80*/  @P4 STG.E.U16 desc[UR50][R6.64+0x1d0], R142 ;  /* 0x0001d08e06004986 */ /* 0x000fe2000c101532 */
[C---:B------:R-:W-:Y:S02]  /*9f90*/  ISETP.GT.AND P4, PT, R2.reuse, RZ, P2 ;  /* 0x000000ff0200720c */ /* 0x040fe40001784270 */
[----:B------:R-:W-:Y:S02]  /*9fa0*/  F2FP.BF16.F32.PACK_AB R144, RZ, R144 ;  /* 0x00000090ff90723e */ /* 0x000fe400000010ff */
[----:B------:R-:W-:Y:S02]  /*9fb0*/  ISETP.GT.AND P3, PT, R2, 0x8, P3 ;  /* 0x000000080200780c */ /* 0x000fe40001f64270 */
[C---:B------:R-:W-:Y:S02]  /*9fc0*/  ISETP.GT.AND P0, PT, R0.reuse, 0xf9, PT ;  /* 0x000000f90000780c */ /* 0x040fe40003f04270 */
[----:B------:R-:W-:Y:S01]  /*9fd0*/  ISETP.GT.AND P1, PT, R0, 0xf8, PT ;  /* 0x000000f80000780c */ /* 0x000fe20003f24270 */
[----:B------:R-:W-:Y:S01]  /*9fe0*/  @P6 STG.E.U16 desc[UR50][R6.64+0x1d2], R143 ;  /* 0x0001d28f06006986 */ /* 0x000fe2000c101532 */
[----:B------:R-:W-:-:S02]  /*9ff0*/  ISETP.GT.AND P2, PT, R2, 0x8, P2 ;  /* 0x000000080200780c */ /* 0x000fc40001744270 */
[C---:B------:R-:W-:Y:S01]  /*a000*/  ISETP.GT.AND P6, PT, R2.reuse, RZ, P1 ;  /* 0x000000ff0200720c */ /* 0x040fe20000fc4270 */
[----:B------:R-:W-:Y:S01]  /*a010*/  @P5 STG.E.U16 desc[UR50][R4.64+0x1e0], R144 ;  /* 0x0001e09004005986 */ /* 0x000fe2000c101532 */
[C---:B------:R-:W-:Y:S01]  /*a020*/  ISETP.GT.AND P5, PT, R2.reuse, RZ, P0 ;  /* 0x000000ff0200720c */ /* 0x040fe200007a4270 */
[----:B------:R-:W-:Y:S01]  /*a030*/  @P4 IMAD.MOV.U32 R3, RZ, RZ, R5 ;  /* 0x000000ffff034224 */ /* 0x000fe200078e0005 */
[C---:B------:R-:W-:Y:S02]  /*a040*/  ISETP.GT.AND P1, PT, R2.reuse, 0x8, P1 ;  /* 0x000000080200780c */ /* 0x040fe40000f24270 */
[----:B------:R-:W-:Y:S01]  /*a050*/  ISETP.GT.AND P0, PT, R2, 0x8, P0 ;  /* 0x000000080200780c */ /* 0x000fe20000704270 */
[----:B------:R-:W-:Y:S01]  /*a060*/  @P4 IMAD.MOV.U32 R2, RZ, RZ, R4 ;  /* 0x000000ffff024224 */ /* 0x000fe200078e0004 */
[----:B------:R-:W-:Y:S02]  /*a070*/  F2FP.BF16.F32.PACK_AB R145, RZ, R145 ;  /* 0x00000091ff91723e */ /* 0x000fe400000010ff */
[----:B------:R-:W-:-:S02]  /*a080*/  F2FP.BF16.F32.PACK_AB R146, RZ, R146 ;  /* 0x00000092ff92723e */ /* 0x000fc400000010ff */
[----:B------:R-:W-:Y:S01]  /*a090*/  F2FP.BF16.F32.PACK_AB R147, RZ, R147 ;  /* 0x00000093ff93723e */ /* 0x000fe200000010ff */
[----:B------:R0:W-:Y:S01]  /*a0a0*/  @P4 STG.E.U16 desc[UR50][R2.64+0x1e2], R145 ;  /* 0x0001e29102004986 */ /* 0x0001e2000c101532 */
[----:B------:R-:W-:Y:S02]  /*a0b0*/  F2FP.BF16.F32.PACK_AB R148, RZ, R148 ;  /* 0x00000094ff94723e */ /* 0x000fe400000010ff */
[----:B------:R-:W-:Y:S02]  /*a0c0*/  F2FP.BF16.F32.PACK_AB R149, RZ, R149 ;  /* 0x00000095ff95723e */ /* 0x000fe400000010ff */
[----:B------:R-:W-:Y:S02]  /*a0d0*/  F2FP.BF16.F32.PACK_AB R150, RZ, R150 ;  /* 0x00000096ff96723e */ /* 0x000fe400000010ff */
[----:B------:R-:W-:Y:S01]  /*a0e0*/  F2FP.BF16.F32.PACK_AB R151, RZ, R151 ;  /* 0x00000097ff97723e */ /* 0x000fe200000010ff */
[----:B0-----:R-:W-:Y:S02]  /*a0f0*/  @P3 IMAD.MOV.U32 R2, RZ, RZ, R6 ;  /* 0x000000ffff023224 */ /* 0x001fe400078e0006 */
[----:B------:R-:W-:-:S05]  /*a100*/  @P3 IMAD.MOV.U32 R3, RZ, RZ, R7 ;  /* 0x000000ffff033224 */ /* 0x000fca00078e0007 */
[----:B------:R0:W-:Y:S02]  /*a110*/  @P3 STG.E.U16 desc[UR50][R2.64+0x1e0], R146 ;  /* 0x0001e09202003986 */ /* 0x0001e4000c101532 */
[----:B0-----:R-:W-:Y:S02]  /*a120*/  @P2 IMAD.MOV.U32 R2, RZ, RZ, R6 ;  /* 0x000000ffff022224 */ /* 0x001fe400078e0006 */
[----:B------:R-:W-:-:S05]  /*a130*/  @P2 IMAD.MOV.U32 R3, RZ, RZ, R7 ;  /* 0x000000ffff032224 */ /* 0x000fca00078e0007 */
[----:B------:R0:W-:Y:S02]  /*a140*/  @P2 STG.E.U16 desc[UR50][R2.64+0x1e2], R147 ;  /* 0x0001e29302002986 */ /* 0x0001e4000c101532 */
[----:B0-----:R-:W-:Y:S02]  /*a150*/  @P6 IMAD.MOV.U32 R2, RZ, RZ, R4 ;  /* 0x000000ffff026224 */ /* 0x001fe400078e0004 */
[----:B------:R-:W-:-:S05]  /*a160*/  @P6 IMAD.MOV.U32 R3, RZ, RZ, R5 ;  /* 0x000000ffff036224 */ /* 0x000fca00078e0005 */
[----:B------:R0:W-:Y:S04]  /*a170*/  @P6 STG.E.U16 desc[UR50][R2.64+0x1f0], R148 ;  /* 0x0001f09402006986 */ /* 0x0001e8000c101532 */
[----:B------:R1:W-:Y:S01]  /*a180*/  @P5 STG.E.U16 desc[UR50][R4.64+0x1f2], R149 ;  /* 0x0001f29504005986 */ /* 0x0003e2000c101532 */
[----:B0-----:R-:W-:Y:S02]  /*a190*/  @P1 IMAD.MOV.U32 R2, RZ, RZ, R6 ;  /* 0x000000ffff021224 */ /* 0x001fe400078e0006 */
[----:B------:R-:W-:-:S05]  /*a1a0*/  @P1 IMAD.MOV.U32 R3, RZ, RZ, R7 ;  /* 0x000000ffff031224 */ /* 0x000fca00078e0007 */
[----:B------:R1:W-:Y:S04]  /*a1b0*/  @P1 STG.E.U16 desc[UR50][R2.64+0x1f0], R150 ;  /* 0x0001f09602001986 */ /* 0x0003e8000c101532 */
[----:B------:R1:W-:Y:S02]  /*a1c0*/  @P0 STG.E.U16 desc[UR50][R6.64+0x1f2], R151 ;  /* 0x0001f29706000986 */ /* 0x0003e4000c101532 */
.L_x_285:
[----:B------:R-:W-:Y:S05]  /*a1d0*/  BSYNC B0 ;  /* 0x0000000000007941 */ /* 0x000fea0003800000 */
.L_x_31:
[----:B-1----:R-:W-:Y:S01]  /*a1e0*/  IMAD.U32 R2, RZ, RZ, UR38 ;  /* 0x00000026ff027e24 */ /* 0x002fe2000f8e00ff */
[----:B------:R-:W-:Y:S01]  /*a1f0*/  ULDC.64 UR4, c[0x0][0x650] ;  /* 0x0001940000047ab9 */ /* 0x000fe20000000a00 */
[----:B0-----:R-:W-:Y:S01]  /*a200*/  IMAD.U32 R0, RZ, RZ, UR41 ;  /* 0x00000029ff007e24 */ /* 0x001fe2000f8e00ff */
[----:B------:R0:W-:Y:S01]  /*a210*/  SYNCS.ARRIVE.TRANS64.A1T0 RZ, [R158+UR46], RZ ;  /* 0x000000ff9eff79a7 */ /* 0x0001e2000810002e */
[----:B------:R-:W-:Y:S01]  /*a220*/  IMAD.U32 R3, RZ, RZ, UR39 ;  /* 0x00000027ff037e24 */ /* 0x000fe2000f8e00ff */
[C---:B------:R-:W-:Y:S01]  /*a230*/  LEA R16, P0, R2.reuse, R16, 0x1 ;  /* 0x0000001002107211 */ /* 0x040fe200078008ff */
[----:B-----5:R-:W-:Y:S02]  /*a240*/  IMAD.MOV.U32 R18, RZ, RZ, -0x1 ;  /* 0xffffffffff127424 */ /* 0x020fe400078e00ff */
[----:B------:R-:W-:Y:S01]  /*a250*/  IMAD.MOV.U32 R19, RZ, RZ, -0x1 ;  /* 0xffffffffff137424 */ /* 0x000fe200078e00ff */
[----:B------:R-:W-:Y:S01]  /*a260*/  LEA.HI.X R17, R2, R17, R0, 0x1, P0 ;  /* 0x0000001102117211 */ /* 0x000fe200000f0c00 */
[----:B------:R-:W-:Y:S01]  /*a270*/  IMAD.MOV.U32 R2, RZ, RZ, -0x1 ;  /* 0xffffffffff027424 */ /* 0x000fe200078e00ff */
[----:B------:R-:W-:-:S02]  /*a280*/  ISETP.GE.U32.AND P0, PT, R16, UR4, PT ;  /* 0x0000000410007c0c */ /* 0x000fc4000bf06070 */
[----:B------:R-:W-:Y:S02]  /*a290*/  PRMT R0, RZ, 0x7610, R0 ;  /* 0x00007610ff007816 */ /* 0x000fe40000000000 */
[----:B------:R-:W-:-:S13]  /*a2a0*/  ISETP.GE.U32.AND.EX P0, PT, R17, UR5, PT, P0 ;  /* 0x0000000511007c0c */ /* 0x000fda000bf06100 */
[----:B0-----:R-:W-:Y:S05]  /*a2b0*/  @P0 BRA `(.L_x_286) ;  /* 0x00000004008c0947 */ /* 0x001fea0003800000 */
[----:B------:R-:W0:Y:S01]  /*a2c0*/  S2UR UR7, SR_CTAID.X ;  /* 0x00000000000779c3 */ /* 0x000e220000002500 */
[----:B------:R-:W-:Y:S01]  /*a2d0*/  ULDC.64 UR4, c[0x0][0x628] ;  /* 0x00018a0000047ab9 */ /* 0x000fe20000000a00 */
[----:B------:R-:W-:Y:S01]  /*a2e0*/  ULDC UR6, c[0x0][0x150] ;  /* 0x0000540000067ab9 */ /* 0x000fe20000000800 */
[----:B------:R-:W-:Y:S01]  /*a2f0*/  ISETP.NE.U32.AND P0, PT, RZ, UR4, PT ;  /* 0x00000004ff007c0c */ /* 0x000fe2000bf05070 */
[----:B------:R-:W-:Y:S01]  /*a300*/  ULDC UR15, c[0x0][0x630] ;  /* 0x00018c00000f7ab9 */ /* 0x000fe20000000800 */
[C---:B------:R-:W-:Y:S01]  /*a310*/  R2UR UR16, R16.reuse ;  /* 0x00000000101072ca */ /* 0x040fe200000e0000 */
[----:B------:R-:W-:Y:S01]  /*a320*/  ULDC UR18, c[0x0][0x154] ;  /* 0x0000550000127ab9 */ /* 0x000fe20000000800 */
[----:B------:R-:W-:Y:S01]  /*a330*/  ISETP.NE.AND.EX P0, PT, RZ, UR5, PT, P0 ;  /* 0x00000005ff007c0c */ /* 0x000fe2000bf05300 */
[----:B------:R-:W1:Y:S01]  /*a340*/  S2UR UR19, SR_CTAID.Y ;  /* 0x00000000001379c3 */ /* 0x000e620000002600 */
[----:B------:R-:W-:Y:S02]  /*a350*/  R2UR UR17, R17 ;  /* 0x00000000111172ca */ /* 0x000fe400000e0000 */
[----:B------:R-:W-:-:S02]  /*a360*/  R2UR UR12, R16 ;  /* 0x00000000100c72ca */ /* 0x000fc400000e0000 */
[----:B------:R-:W-:Y:S02]  /*a370*/  R2UR UR13, R17 ;  /* 0x00000000110d72ca */ /* 0x000fe400000e0000 */
[----:B0-----:R-:W-:-:S05]  /*a380*/  I2FP.F32.U32 R0, UR7 ;  /* 0x0000000700007c45 */ /* 0x001fca0008201000 */
[----:B------:R-:W-:-:S04]  /*a390*/  FMUL R0, R0, UR6 ;  /* 0x0000000600007c20 */ /* 0x000fc80008400000 */
[----:B------:R0:W0:Y:S01]  /*a3a0*/  F2I.U32.TRUNC.NTZ R2, R0 ;  /* 0x0000000000027305 */ /* 0x000022000020f000 */
[----:B-1----:R-:W-:Y:S05]  /*a3b0*/  @!P0 BRA `(.L_x_287) ;  /* 0x0000000000308947 */ /* 0x002fea0003800000 */
        /* <DEDUP_REMOVED lines=12> */
.L_x_287:
[----:B------:R-:W-:Y:S01]  /*a480*/  USHF.R.U64 UR6, UR12, UR15, UR13 ;  /* 0x0000000f0c067299 */ /* 0x000fe2000800120d */
[----:B0-----:R-:W-:Y:S01]  /*a490*/  I2FP.F32.U32 R0, UR19 ;  /* 0x0000001300007c45 */ /* 0x001fe20008201000 */
[----:B------:R-:W-:Y:S01]  /*a4a0*/  USHF.R.U32.HI UR4, URZ, UR15, UR13 ;  /* 0x0000000f3f047299 */ /* 0x000fe2000801160d */
[----:B------:R-:W-:Y:S01]  /*a4b0*/  R2UR UR14, R2 ;  /* 0x00000000020e72ca */ /* 0x000fe200000e0000 */
[----:B------:R-:W-:Y:S02]  /*a4c0*/  UIADD3 UR9, UP0, URZ, -UR6, URZ ;  /* 0x800000063f097290 */ /* 0x000fe4000ff1e03f */
[----:B------:R-:W-:Y:S01]  /*a4d0*/  FMUL R0, R0, UR18 ;  /* 0x0000001200007c20 */ /* 0x000fe20008400000 */
[----:B------:R-:W-:Y:S01]  /*a4e0*/  ULDC.64 UR12, c[0x0][0x620] ;  /* 0x00018800000c7ab9 */ /* 0x000fe20000000a00 */
[----:B------:R-:W-:Y:S01]  /*a4f0*/  UIADD3.X UR4, URZ, ~UR4, URZ, UP0, !UPT ;  /* 0x800000043f047290 */ /* 0x000fe200087fe43f */
[----:B------:R-:W-:Y:S01]  /*a500*/  UMOV UR10, UR16 ;  /* 0x00000010000a7c82 */ /* 0x000fe20008000000 */
[----:B------:R-:W-:-:S02]  /*a510*/  UMOV UR11, UR17 ;  /* 0x00000011000b7c82 */ /* 0x000fc40008000000 */
[----:B------:R-:W0:Y:S01]  /*a520*/  F2I.U32.TRUNC.NTZ R0, R0 ;  /* 0x0000000000007305 */ /* 0x000e22000020f000 */
[----:B------:R-:W-:Y:S02]  /*a530*/  UIMAD UR4, UR4, UR12, URZ ;  /* 0x0000000c040472a4 */ /* 0x000fe4000f8e023f */
        /* <DEDUP_REMOVED lines=9> */
[----:B------:R-:W-:Y:S01]  /*a5d0*/  USHF.R.U64 UR12, UR10, UR13, UR11 ;  /* 0x0000000d0a0c7299 */ /* 0x000fe2000800120b */
[----:B0-----:R-:W-:Y:S01]  /*a5e0*/  R2UR UR16, R0 ;  /* 0x00000000001072ca */ /* 0x001fe200000e0000 */
[----:B------:R-:W-:Y:S01]  /*a5f0*/  USHF.R.U32.HI UR10, URZ, UR13, UR11 ;  /* 0x0000000d3f0a7299 */ /* 0x000fe2000801160b */
[----:B------:R-:W-:Y:S01]  /*a600*/  ISETP.NE.AND.EX P0, PT, RZ, UR5, PT, P0 ;  /* 0x00000005ff007c0c */ /* 0x000fe2000bf05300 */
[----:B------:R-:W-:Y:S01]  /*a610*/  ULDC UR17, c[0x0][0x608] ;  /* 0x0001820000117ab9 */ /* 0x000fe20000000800 */
[----:B------:R-:W-:-:S02]  /*a620*/  ULOP3.LUT UR23, URZ, UR18, URZ, 0x33, !UPT ;  /* 0x000000123f177292 */ /* 0x000fc4000f8e333f */
[----:B------:R-:W-:Y:S02]  /*a630*/  USHF.R.U64 UR18, UR12, UR17, UR10 ;  /* 0x000000110c127299 */ /* 0x000fe4000800120a */
[----:B------:R-:W-:Y:S01]  /*a640*/  USHF.R.U32.HI UR10, URZ, UR17, UR10 ;  /* 0x000000113f0a7299 */ /* 0x000fe2000801160a */
[----:B------:R-:W-:Y:S01]  /*a650*/  UMOV UR20, 0x1 ;  /* 0x0000000100147882 */ /* 0x000fe20000000000 */
[----:B------:R-:W-:Y:S02]  /*a660*/  UIADD3 UR14, -UR14, URZ, URZ ;  /* 0x0000003f0e0e7290 */ /* 0x000fe4000fffe13f */
[----:B------:R-:W-:Y:S02]  /*a670*/  USHF.L.U32 UR13, UR20, UR22, URZ ;  /* 0x00000016140d7299 */ /* 0x000fe4000800063f */
[----:B------:R-:W-:Y:S01]  /*a680*/  USHF.R.U64 UR20, UR18, UR22, UR10 ;  /* 0x0000001612147299 */ /* 0x000fe2000800120a */
[----:B------:R-:W-:Y:S01]  /*a690*/  ULDC UR15, c[0x0][0x144] ;  /* 0x00005100000f7ab9 */ /* 0x000fe20000000800 */
[----:B------:R-:W-:Y:S01]  /*a6a0*/  ULDC UR8, c[0x0][0x600] ;  /* 0x0001800000087ab9 */ /* 0x000fe20000000800 */
[----:B------:R-:W-:-:S02]  /*a6b0*/  UIADD3 UR21, -UR16, URZ, URZ ;  /* 0x0000003f10157290 */ /* 0x000fc4000fffe13f */
[----:B------:R-:W-:Y:S02]  /*a6c0*/  USHF.R.U32.HI UR17, URZ, UR22, UR10 ;  /* 0x000000163f117299 */ /* 0x000fe4000801160a */
[----:B------:R-:W-:Y:S02]  /*a6d0*/  UIADD3 UR9, UR8, -0x1, URZ ;  /* 0xffffffff08097890 */ /* 0x000fe4000fffe03f */
        /* <DEDUP_REMOVED lines=16> */
.L_x_288:
[----:B------:R-:W-:Y:S01]  /*a7e0*/  UISETP.NE.AND UP0, UPT, UR40, URZ, UPT ;  /* 0x0000003f2800728c */ /* 0x000fe2000bf05270 */
[----:B------:R-:W-:Y:S01]  /*a7f0*/  IMAD.MOV.U32 R0, RZ, RZ, 0x1 ;  /* 0x00000001ff007424 */ /* 0x000fe200078e00ff */
[----:B------:R-:W-:Y:S01]  /*a800*/  USHF.R.U64 UR4, UR16, UR24, UR17 ;  /* 0x0000001810047299 */ /* 0x000fe20008001211 */
[----:B------:R-:W-:Y:S01]  /*a810*/  IMAD.U32 R19, RZ, RZ, UR6 ;  /* 0x00000006ff137e24 */ /* 0x000fe2000f8e00ff */
[----:B------:R-:W-:Y:S02]  /*a820*/  ULOP3.LUT UR18, UR18, UR23, URZ, 0xc0, !UPT ;  /* 0x0000001712127292 */ /* 0x000fe4000f8ec03f */
[----:B------:R-:W-:Y:S02]  /*a830*/  UIADD3 UR5, -UR4, URZ, URZ ;  /* 0x0000003f04057290 */ /* 0x000fe4000fffe13f */
[----:B------:R-:W-:Y:S02]  /*a840*/  ULOP3.LUT UR9, UR12, UR9, URZ, 0xc0, !UPT ;  /* 0x000000090c097292 */ /* 0x000fe4000f8ec03f */
[----:B------:R-:W-:-:S02]  /*a850*/  UIMAD UR4, UR13, UR4, UR18 ;  /* 0x000000040d0472a4 */ /* 0x000fc4000f8e0212 */
[----:B------:R-:W-:Y:S02]  /*a860*/  @UP0 UIMAD UR22, UR26, UR21, UR19 ;  /* 0x000000151a1602a4 */ /* 0x000fe4000f8e0213 */
[----:B------:R-:W-:Y:S01]  /*a870*/  UIMAD UR5, UR5, UR25, UR20 ;  /* 0x00000019050572a4 */ /* 0x000fe2000f8e0214 */
[----:B------:R-:W-:Y:S02]  /*a880*/  ULDC UR7, c[0x0][0x610] ;  /* 0x0001840000077ab9 */ /* 0x000fe40000000800 */
[----:B------:R-:W-:Y:S02]  /*a890*/  UIMAD UR4, UR4, UR7, UR22 ;  /* 0x00000007040472a4 */ /* 0x000fe4000f8e0216 */
[----:B------:R-:W-:-:S04]  /*a8a0*/  UIMAD UR5, UR5, UR8, UR9 ;  /* 0x00000008050572a4 */ /* 0x000fc8000f8e0209 */
[----:B------:R-:W-:Y:S02]  /*a8b0*/  USEL UR7, UR5, UR4, !UP0 ;  /* 0x0000000405077287 */ /* 0x000fe4000c000000 */
[----:B------:R-:W-:-:S04]  /*a8c0*/  USEL UR4, UR4, UR5, !UP0 ;  /* 0x0000000504047287 */ /* 0x000fc8000c000000 */
[----:B------:R-:W-:Y:S02]  /*a8d0*/  IMAD.U32 R2, RZ, RZ, UR7 ;  /* 0x00000007ff027e24 */ /* 0x000fe4000f8e00ff */
[----:B------:R-:W-:-:S07]  /*a8e0*/  IMAD.U32 R18, RZ, RZ, UR4 ;  /* 0x00000004ff127e24 */ /* 0x000fce000f8e00ff */
.L_x_286:
[----:B------:R-:W-:Y:S02]  /*a8f0*/  LOP3.LUT P0, RZ, R0, 0xff, RZ, 0xc0, !PT ;  /* 0x000000ff00ff7812 */ /* 0x000fe4000780c0ff */
[----:B------:R-:W-:-:S11]  /*a900*/  LOP3.LUT R166, R166, 0x1, RZ, 0x3c, !PT ;  /* 0x00000001a6a67812 */ /* 0x000fd600078e3cff */
[----:B------:R-:W-:Y:S05]  /*a910*/  @P0 BRA `(.L_x_289) ;  /* 0xffffff6800f80947 */ /* 0x000fea000383ffff */
[----:B------:R-:W-:Y:S05]  /*a920*/  EXIT ;  /* 0x000000000000794d */ /* 0x000fea0003800000 */
.L_x_12:
[----:B------:R-:W-:-:S08]  /*a930*/  ISETP.NE.AND P0, PT, RZ, UR8, PT ;  /* 0x00000008ff007c0c */ /* 0x000fd0000bf05270 */
[----:B-----5:R-:W0:-:S00]  /*a940*/  USETMAXREG.DEALLOC.CTAPOOL 0x28 ;  /* 0x00000028000079c8 */ /* 0x020e0000080e0500 */
[----:B------:R-:W-:Y:S05]  /*a950*/  @P0 EXIT ;  /* 0x000000000000094d */ /* 0x000fea0003800000 */
[----:B0-----:R-:W-:Y:S01]  /*a960*/  LOP3.LUT P0, RZ, R5, 0xff, RZ, 0xc0, !PT ;  /* 0x000000ff05ff7812 */ /* 0x001fe2000780c0ff */
[----:B------:R-:W-:Y:S02]  /*a970*/  IMAD.MOV.U32 R8, RZ, RZ, 0x1 ;  /* 0x00000001ff087424 */ /* 0x000fe400078e00ff */
[----:B------:R-:W-:-:S10]  /*a980*/  IMAD.MOV.U32 R0, RZ, RZ, RZ ;  /* 0x000000ffff007224 */ /* 0x000fd400078e00ff */
[----:B------:R-:W-:Y:S05]  /*a990*/  @!P0 BRA `(.L_x_290) ;  /* 0x0000000c00448947 */ /* 0x000fea0003800000 */
[----:B------:R-:W-:Y:S01]  /*a9a0*/  LOP3.LUT P0, RZ, R4, 0x1f, RZ, 0xc0, !PT ;  /* 0x0000001f04ff7812 */ /* 0x000fe2000780c0ff */
[----:B------:R-:W-:Y:S01]  /*a9b0*/  ULDC UR5, c[0x0][0x658] ;  /* 0x0001960000057ab9 */ /* 0x000fe20000000800 */
[----:B------:R-:W-:Y:S01]  /*a9c0*/  UMOV UR6, 0xffffffff ;  /* 0xffffffff00067882 */ /* 0x000fe20000000000 */
[----:B------:R-:W-:Y:S01]  /*a9d0*/  BSSY B0, `(.L_x_290) ;  /* 0x00000cd000007945 */ /* 0x000fe20003800000 */
[----:B------:R-:W-:Y:S01]  /*a9e0*/  USHF.L.U32 UR6, UR6, UR5, URZ ;  /* 0x0000000506067299 */ /* 0x000fe2000800063f */
[C---:B------:R-:W-:Y:S01]  /*a9f0*/  ISETP.NE.AND P3, PT, R3.reuse, RZ, PT ;  /* 0x000000ff0300720c */ /* 0x040fe20003f65270 */
[----:B------:R-:W-:Y:S01]  /*aa00*/  IMAD.MOV.U32 R9, RZ, RZ, 0x1 ;  /* 0x00000001ff097424 */ /* 0x000fe200078e00ff */
[----:B------:R-:W-:Y:S01]  /*aa10*/  ISETP.NE.OR P0, PT, R3, RZ, !P0 ;  /* 0x000000ff0300720c */ /* 0x000fe20004705670 */
[----:B------:R-:W-:Y:S01]  /*aa20*/  IMAD.MOV.U32 R8, RZ, RZ, 0x1 ;  /* 0x00000001ff087424 */ /* 0x000fe200078e00ff */
[----:B------:R-:W-:Y:S01]  /*aa30*/  ULDC UR4, c[0x0][0x600] ;  /* 0x0001800000047ab9 */ /* 0x000fe20000000800 */
[----:B------:R-:W-:Y:S01]  /*aa40*/  IMAD.MOV.U32 R0, RZ, RZ, RZ ;  /* 0x000000ffff007224 */ /* 0x000fe200078e00ff */
[----:B------:R-:W-:Y:S01]  /*aa50*/  UMOV UR7, 0x1 ;  /* 0x0000000100077882 */ /* 0x000fe20000000000 */
[----:B------:R-:W-:-:S02]  /*aa60*/  UIADD3 UR21, UR37, 0x1, URZ ;  /* 0x0000000125157890 */ /* 0x000fc4000fffe03f */
[----:B------:R-:W-:Y:S02]  /*aa70*/  ULOP3.LUT UR13, UR42, 0x2, URZ, 0xfc, !UPT ;  /* 0x000000022a0d7892 */ /* 0x000fe4000f8efc3f */
[----:B------:R-:W-:Y:S02]  /*aa80*/  UIADD3 UR4, UR4, -0x1, URZ ;  /* 0xffffffff04047890 */ /* 0x000fe4000fffe03f */
[----:B------:R-:W-:Y:S02]  /*aa90*/  USHF.L.U32 UR5, UR7, UR5, URZ ;  /* 0x0000000507057299 */ /* 0x000fe4000800063f */
[----:B------:R-:W-:Y:S01]  /*aaa0*/  ULOP3.LUT UR6, URZ, UR6, URZ, 0x33, !UPT ;  /* 0x000000063f067292 */ /* 0x000fe2000f8e333f */
[----:B------:R-:W-:-:S11]  /*aab0*/  ULDC.64 UR30, c[0x0][0x198] ;  /* 0x00006600001e7ab9 */ /* 0x000fd60000000a00 */
.L_x_302:
[----:B------:R-:W-:-:S03]  /*aac0*/  UMOV UR7, 0xffffffff ;  /* 0xffffffff00077882 */ /* 0x000fc60000000000 */
[----:B------:R-:W-:Y:S05]  /*aad0*/  BRA.DIV UR7, `(.L_x_291) ;  /* 0x0000000e07c47947 */ /* 0x000fea000b800000 */
[----:B------:R-:W-:-:S13]  /*aae0*/  ELECT P6, URZ, PT ;  /* 0x00000000003f782f */ /* 0x000fda00038c0000 */
.L_x_313:
[----:B------:R-:W0:Y:S01]  /*aaf0*/  LDC R3, c[0x0][0x28c] ;  /* 0x0000a300ff037b82 */ /* 0x000e220000000800 */
[----:B------:R-:W-:Y:S01]  /*ab00*/  BSSY B1, `(.L_x_292) ;  /* 0x0000044000017945 */ /* 0x000fe20003800000 */
[----:B0-----:R-:W-:-:S13]  /*ab10*/  ISETP.LT.OR P6, PT, R3, 0x1, !P6 ;  /* 0x000000010300780c */ /* 0x001fda00077c1670 */
[----:B------:R-:W-:Y:S05]  /*ab20*/  @P6 BRA `(.L_x_293) ;  /* 0x0000000400046947 */ /* 0x000fea0003800000 */
[----:B------:R-:W-:Y:S02]  /*ab30*/  IMAD.SHL.U32 R6, R2, 0x100, RZ ;  /* 0x0000010002067824 */ /* 0x000fe400078e00ff */
[----:B------:R-:W-:Y:S02]  /*ab40*/  IMAD.SHL.U32 R18, R18, 0x40, RZ ;  /* 0x0000004012127824 */ /* 0x000fe400078e00ff */
[----:B------:R-:W-:Y:S02]  /*ab50*/  IMAD.MOV.U32 R11, RZ, RZ, RZ ;  /* 0x000000ffff0b7224 */ /* 0x000fe400078e00ff */
[----:B------:R-:W-:Y:S02]  /*ab60*/  IMAD.U32 R12, RZ, RZ, UR21 ;  /* 0x00000015ff0c7e24 */ /* 0x000fe4000f8e00ff */
[----:B------:R-:W-:Y:S02]  /*ab70*/  IMAD.MOV.U32 R2, RZ, RZ, R8 ;  /* 0x000000ffff027224 */ /* 0x000fe400078e0008 */
[----:B------:R-:W-:-:S07]  /*ab80*/  IMAD.MOV.U32 R3, RZ, RZ, R0 ;  /* 0x000000ffff037224 */ /* 0x000fce00078e0000 */
.L_x_297:
[----:B------:R-:W0:Y:S01]  /*ab90*/  S2R R5, SR_CgaCtaId ;  /* 0x0000000000057919 */ /* 0x000e220000008800 */
[----:B------:R-:W-:-:S04]  /*aba0*/  MOV R4, 0x400 ;  /* 0x0000040000047802 */ /* 0x000fc80000000f00 */
[----:B0-----:R-:W-:Y:S02]  /*abb0*/  LEA R10, R5, R4, 0x18 ;  /* 0x00000004050a7211 */ /* 0x001fe400078ec0ff */
[----:B------:R-:W-:Y:S01]  /*abc0*/  SHF.L.U32 R4, R2, 0x1f, RZ ;  /* 0x0000001f02047819 */ /* 0x000fe200000006ff */
[----:B------:R-:W0:Y:S02]  /*abd0*/  @!P3 LDC R5, c[0x0][0x500] ;  /* 0x00014000ff05bb82 */ /* 0x000e240000000800 */
[----:B------:R-:W-:-:S04]  /*abe0*/  IMAD R7, R3, 0x8, R10 ;  /* 0x0000000803077824 */ /* 0x000fc800078e020a */
[----:B------:R-:W1:Y:S02]  /*abf0*/  SYNCS.PHASECHK.TRANS64.TRYWAIT P1, [R7+URZ+0x10], R4 ;  /* 0x00001004070075a7 */ /* 0x000e64000802017f */
[----:B-1----:R-:W-:Y:S05]  /*ac00*/  @!P1 BRA `(.L_x_294) ;  /* 0x0000000c00989947 */ /* 0x002fea0003800000 */
.L_x_314:
[----:B------:R-:W-:Y:S01]  /*ac10*/  UPRMT UR7, UR13, 0x9910, URZ ;  /* 0x000099100d077896 */ /* 0x000fe2000800003f */
[----:B0-----:R0:W-:Y:S03]  /*ac20*/  @!P3 SYNCS.ARRIVE.TRANS64 RZ, [R7+URZ], R5 ;  /* 0x0000000507ffb9a7 */ /* 0x0011e6000800003f */
[----:B------:R-:W-:-:S06]  /*ac30*/  UISETP.NE.AND UP0, UPT, UR7, 0x2, UPT ;  /* 0x000000020700788c */ /* 0x000fcc000bf05270 */
[----:B------:R-:W-:-:S13]  /*ac40*/  PLOP3.LUT P1, PT, PT, PT, UP0, 0x80, 0x0 ;  /* 0x000000000000781c */ /* 0x000fda0003f2f008 */
[----:B0-----:R-:W-:Y:S05]  /*ac50*/  @P1 BRA `(.L_x_295) ;  /* 0x0000000000041947 */ /* 0x001fea0003800000 */
[----:B------:R-:W-:Y:S01]  /*ac60*/  BPT.TRAP 0x1 ;  /* 0x000000040000795c */ /* 0x000fe20000300000 */
.L_x_295:
[----:B------:R-:W-:Y:S05]  /*ac70*/  @P0 BRA `(.L_x_296) ;  /* 0x0000000000040947 */ /* 0x000fea0003800000 */
[----:B------:R-:W-:Y:S01]  /*ac80*/  BPT.TRAP 0x1 ;  /* 0x000000040000795c */ /* 0x000fe20000300000 */
.L_x_296:
[--C-:B-1----:R-:W-:Y:S01]  /*ac90*/  IMAD R4, R3, 0x4000, R10.reuse ;  /* 0x0000400003047824 */ /* 0x102fe200078e020a */
[----:B------:R-:W-:Y:S01]  /*aca0*/  R2UR UR34, R11 ;  /* 0x000000000b2272ca */ /* 0x000fe200000e0000 */
[----:B------:R-:W-:Y:S01]  /*acb0*/  IMAD R10, R3, 0x10000, R10 ;  /* 0x00010000030a7824 */ /* 0x000fe200078e020a */
[----:B------:R-:W-:Y:S01]  /*acc0*/  R2UR UR33, R7 ;  /* 0x00000000072172ca */ /* 0x000fe200000e0000 */
[----:B------:R-:W-:Y:S01]  /*acd0*/  VIADD R12, R12, 0xffffffff ;  /* 0xffffffff0c0c7836 */ /* 0x000fe20000000000 */
[----:B------:R-:W-:Y:S01]  /*ace0*/  R2UR UR24, R4 ;  /* 0x00000000041872ca */ /* 0x000fe200000e0000 */
[----:B------:R-:W-:Y:S01]  /*acf0*/  UIADD3 UR14, UP0, UR30, 0xf0, URZ ;  /* 0x000000f01e0e7890 */ /* 0x000fe2000ff1e03f */
[----:B------:R-:W-:Y:S01]  /*ad00*/  R2UR UR8, R10 ;  /* 0x000000000a0872ca */ /* 0x000fe200000e0000 */
[----:B------:R-:W-:Y:S01]  /*ad10*/  UIADD3 UR44, UP1, UR30, 0x1f0, URZ ;  /* 0x000001f01e2c7890 */ /* 0x000fe2000ff3e03f */
[----:B------:R-:W-:Y:S01]  /*ad20*/  R2UR UR36, R19 ;  /* 0x00000000132472ca */ /* 0x000fe200000e0000 */
[----:B------:R-:W-:Y:S01]  /*ad30*/  UIADD3.X UR15, URZ, UR31, URZ, UP0, !UPT ;  /* 0x0000001f3f0f7290 */ /* 0x000fe200087fe43f */
[----:B------:R-:W-:Y:S01]  /*ad40*/  R2UR UR35, R18 ;  /* 0x00000000122372ca */ /* 0x000fe200000e0000 */
[----:B------:R-:W-:Y:S01]  /*ad50*/  UIADD3.X UR45, URZ, UR31, URZ, UP1, !UPT ;  /* 0x0000001f3f2d7290 */ /* 0x000fe20008ffe43f */
[----:B------:R-:W-:Y:S01]  /*ad60*/  R2UR UR19, R6 ;  /* 0x00000000061372ca */ /* 0x000fe200000e0000 */
[----:B------:R-:W-:Y:S01]  /*ad70*/  UIADD3 UR26, UR34, 0x40, URZ ;  /* 0x00000040221a7890 */ /* 0x000fe2000fffe03f */
[----:B------:R-:W-:Y:S01]  /*ad80*/  ISETP.GT.AND P2, PT, R12, 0x1, PT ;  /* 0x000000010c00780c */ /* 0x000fe20003f44270 */
[----:B------:R-:W-:Y:S01]  /*ad90*/  VIADD R3, R3, 0x1 ;  /* 0x0000000103037836 */ /* 0x000fe20000000000 */
[----:B------:R-:W-:Y:S01]  /*ada0*/  UMOV UR22, 0x0 ;  /* 0x0000000000167882 */ /* 0x000fe20000000000 */
[----:B------:R-:W-:Y:S01]  /*adb0*/  UIADD3 UR32, UR24, 0x100, URZ ;  /* 0x0000010018207890 */ /* 0x000fe2000fffe03f */
[----:B------:R-:W-:Y:S01]  /*adc0*/  VIADD R11, R11, 0x80 ;  /* 0x000000800b0b7836 */ /* 0x000fe20000000000 */
[----:B------:R-:W-:Y:S01]  /*add0*/  UIADD3 UR24, UR24, 0x2100, URZ ;  /* 0x0000210018187890 */ /* 0x000fe2000fffe03f */
[----:B------:R-:W-:Y:S01]  /*ade0*/  ISETP.NE.AND P1, PT, R3, 0x2, PT ;  /* 0x000000020300780c */ /* 0x000fe20003f25270 */
[----:B------:R-:W-:-:S02]  /*adf0*/  UIADD3 UR16, UR8, 0x8100, URZ ;  /* 0x0000810008107890 */ /* 0x000fc4000fffe03f */
[----:B------:R-:W-:Y:S01]  /*ae00*/  UIADD3 UR8, UR8, 0x10100, URZ ;  /* 0x0001010008087890 */ /* 0x000fe2000fffe03f */
[----:B------:R-:W-:Y:S01]  /*ae10*/  SEL R5, RZ, 0x1, P1 ;  /* 0x00000001ff057807 */ /* 0x000fe20000800000 */
[----:B------:R-:W-:Y:S01]  /*ae20*/  UMOV UR23, 0x10000000 ;  /* 0x1000000000177882 */ /* 0x000fe20000000000 */
[----:B------:R-:W-:Y:S01]  /*ae30*/  UMOV UR25, UR33 ;  /* 0x0000002100197c82 */ /* 0x000fe20008000000 */
[----:B------:R-:W-:Y:S01]  /*ae40*/  UMOV UR28, UR36 ;  /* 0x00000024001c7c82 */ /* 0x000fe20008000000 */
[----:B------:R-:W-:Y:S01]  /*ae50*/  UMOV UR27, UR35 ;  /* 0x00000023001b7c82 */ /* 0x000fe20008000000 */
[----:B------:R-:W-:Y:S01]  /*ae60*/  UMOV UR17, UR33 ;  /* 0x0000002100117c82 */ /* 0x000fe20008000000 */
[----:B------:R-:W-:Y:S01]  /*ae70*/  UMOV UR18, UR34 ;  /* 0x0000002200127c82 */ /* 0x000fe20008000000 */
[----:B------:R-:W-:Y:S01]  /*ae80*/  UMOV UR20, UR36 ;  /* 0x0000002400147c82 */ /* 0x000fe20008000000 */
[----:B------:R0:W-:Y:S01]  /*ae90*/  UTMALDG.3D [UR32], [UR14], desc[UR22] ;  /* 0x000016200e0075b4 */ /* 0x0001e20008011000 */
[----:B------:R-:W-:Y:S01]  /*aea0*/  UMOV UR9, UR33 ;  /* 0x0000002100097c82 */ /* 0x000fe20008000000 */
[----:B------:R-:W-:Y:S01]  /*aeb0*/  UMOV UR11, UR19 ;  /* 0x00000013000b7c82 */ /* 0x000fe20008000000 */
[----:B------:R-:W-:Y:S01]  /*aec0*/  UMOV UR12, UR36 ;  /* 0x00000024000c7c82 */ /* 0x000fe20008000000 */
[----:B------:R-:W-:Y:S01]  /*aed0*/  UMOV UR10, UR26 ;  /* 0x0000001a000a7c82 */ /* 0x000fe20008000000 */
[----:B------:R-:W-:-:S02]  /*aee0*/  LOP3.LUT R2, R2, R5, RZ, 0x3c, !PT ;  /* 0x0000000502027212 */ /* 0x000fc400078e3cff */
[----:B------:R-:W-:Y:S01]  /*aef0*/  SEL R3, R3, RZ, P1 ;  /* 0x000000ff03037207 */ /* 0x000fe20000800000 */
[----:B------:R0:W-:Y:S01]  /*af00*/  UTMALDG.3D [UR24], [UR14], desc[UR22] ;  /* 0x000016180e0075b4 */ /* 0x0001e20008011000 */
[----:B------:R0:W-:Y:S01]  /*af10*/  UTMALDG.3D [UR16], [UR44], desc[UR22] ;  /* 0x000016102c0075b4 */ /* 0x0001e20008011000 */
[----:B------:R0:W-:Y:S02]  /*af20*/  UTMALDG.3D [UR8], [UR44], desc[UR22] ;  /* 0x000016082c0075b4 */ /* 0x0001e40008011000 */
[----:B0-----:R-:W-:Y:S05]  /*af30*/  @P2 BRA `(.L_x_297) ;  /* 0xfffffffc00142947 */ /* 0x001fea000383ffff */
.L_x_293:
[----:B------:R-:W-:Y:S05]  /*af40*/  BSYNC B1 ;  /* 0x0000000000017941 */ /* 0x000fea0003800000 */
.L_x_292:
[----:B------:R-:W-:Y:S01]  /*af50*/  LOP3.LUT P4, RZ, R9, 0xff, RZ, 0xc0, !PT ;  /* 0x000000ff09ff7812 */ /* 0x000fe2000788c0ff */
[----:B------:R-:W-:Y:S01]  /*af60*/  VIADD R0, R0, UR37 ;  /* 0x0000002500007c36 */ /* 0x000fe20008000000 */
[----:B------:R-:W-:Y:S01]  /*af70*/  ULDC.64 UR8, c[0x0][0x650] ;  /* 0x0001940000087ab9 */ /* 0x000fe20000000a00 */
[----:B------:R-:W-:Y:S01]  /*af80*/  BSSY B1, `(.L_x_298) ;  /* 0x000006f000017945 */ /* 0x000fe20003800000 */
[----:B------:R-:W-:Y:S01]  /*af90*/  IMAD.MOV.U32 R18, RZ, RZ, -0x1 ;  /* 0xffffffffff127424 */ /* 0x000fe200078e00ff */
[----:B------:R-:W-:Y:S01]  /*afa0*/  PRMT R9, RZ, 0x7610, R9 ;  /* 0x00007610ff097816 */ /* 0x000fe20000000009 */
[----:B------:R-:W-:Y:S01]  /*afb0*/  IMAD.MOV.U32 R19, RZ, RZ, -0x1 ;  /* 0xffffffffff137424 */ /* 0x000fe200078e00ff */
[C---:B------:R-:W-:Y:S02]  /*afc0*/  ISETP.GT.U32.AND P1, PT, R0.reuse, 0x1, PT ;  /* 0x000000010000780c */ /* 0x040fe40003f24070 */
[----:B------:R-:W-:Y:S02]  /*afd0*/  SHF.R.U32.HI R2, RZ, 0x1, R0 ;  /* 0x00000001ff027819 */ /* 0x000fe40000011600 */
[----:B------:R-:W-:-:S02]  /*afe0*/  LOP3.LUT R0, R0, 0x1, RZ, 0xc0, !PT ;  /* 0x0000000100007812 */ /* 0x000fc400078ec0ff */
[----:B------:R-:W0:Y:S01]  /*aff0*/  @P4 S2R R4, SR_CgaCtaId ;  /* 0x0000000000044919 */ /* 0x000e220000008800 */
[----:B------:R-:W-:Y:S02]  /*b000*/  @P4 MOV R3, 0x400 ;  /* 0x0000040000034802 */ /* 0x000fe40000000f00 */
[----:B------:R-:W-:-:S04]  /*b010*/  LOP3.LUT R2, R2, 0x1, RZ, 0xc0, !PT ;  /* 0x0000000102027812 */ /* 0x000fc800078ec0ff */
[----:B------:R-:W-:Y:S02]  /*b020*/  ISETP.NE.U32.AND P2, PT, R2, 0x1, PT ;  /* 0x000000010200780c */ /* 0x000fe40003f45070 */
[----:B0-----:R-:W-:Y:S01]  /*b030*/  @P4 LEA R3, R4, R3, 0x18 ;  /* 0x0000000304034211 */ /* 0x001fe200078ec0ff */
[----:B------:R-:W-:-:S03]  /*b040*/  IMAD.U32 R4, RZ, RZ, UR37 ;  /* 0x00000025ff047e24 */ /* 0x000fc6000f8e00ff */
[----:B------:R0:W-:Y:S01]  /*b050*/  @P4 SYNCS.ARRIVE.TRANS64.A1T0 RZ, [R3+URZ+0x58], RZ ;  /* 0x000058ff03ff49a7 */ /* 0x0001e2000810003f */
[----:B------:R-:W-:Y:S02]  /*b060*/  IADD3 R16, P4, R16, UR38, RZ ;  /* 0x0000002610107c10 */ /* 0x000fe4000ff9e0ff */
[----:B------:R-:W-:Y:S02]  /*b070*/  ISETP.LT.U32.AND P1, PT, R4, 0x2, P1 ;  /* 0x000000020400780c */ /* 0x000fe40000f21070 */
[----:B------:R-:W-:Y:S02]  /*b080*/  IADD3.X R17, R17, UR41, RZ, P4, !PT ;  /* 0x0000002911117c10 */ /* 0x000fe4000a7fe4ff */
[----:B------:R-:W-:Y:S02]  /*b090*/  ISETP.GE.U32.AND P4, PT, R16, UR8, PT ;  /* 0x0000000810007c0c */ /* 0x000fe4000bf86070 */
[----:B0-----:R-:W-:Y:S02]  /*b0a0*/  SEL R3, RZ, 0x1, !P1 ;  /* 0x00000001ff037807 */ /* 0x001fe40004800000 */
[----:B------:R-:W-:-:S02]  /*b0b0*/  ISETP.GE.U32.AND.EX P1, PT, R17, UR9, PT, P4 ;  /* 0x0000000911007c0c */ /* 0x000fc4000bf26140 */
[----:B------:R-:W-:-:S04]  /*b0c0*/  ISETP.GT.U32.AND P2, PT, R4, 0x1, !P2 ;  /* 0x000000010400780c */ /* 0x000fc80005744070 */
[----:B------:R-:W-:-:S04]  /*b0d0*/  SEL R2, RZ, 0x1, !P2 ;  /* 0x00000001ff027807 */ /* 0x000fc80005000000 */
[--C-:B------:R-:W-:Y:S01]  /*b0e0*/  LOP3.LUT R8, R2, R8, R3.reuse, 0x96, !PT ;  /* 0x0000000802087212 */ /* 0x100fe200078e9603 */
[----:B------:R-:W-:Y:S01]  /*b0f0*/  IMAD.MOV.U32 R2, RZ, RZ, -0x1 ;  /* 0xffffffffff027424 */ /* 0x000fe200078e00ff */
[----:B------:R-:W-:Y:S01]  /*b100*/  PRMT R3, RZ, 0x7610, R3 ;  /* 0x00007610ff037816 */ /* 0x000fe20000000003 */
[----:B------:R-:W-:Y:S06]  /*b110*/  @P1 BRA `(.L_x_299) ;  /* 0x0000000400541947 */ /* 0x000fec0003800000 */
[----:B------:R-:W0:Y:S01]  /*b120*/  S2UR UR7, SR_CTAID.X ;  /* 0x00000000000779c3 */ /* 0x000e220000002500 */
[----:B------:R-:W-:Y:S01]  /*b130*/  ULDC.64 UR8, c[0x0][0x628] ;  /* 0x00018a0000087ab9 */ /* 0x000fe20000000a00 */
[----:B------:R-:W-:Y:S01]  /*b140*/  ULDC UR10, c[0x0][0x150] ;  /* 0x00005400000a7ab9 */ /* 0x000fe20000000800 */
[----:B------:R-:W-:Y:S01]  /*b150*/  ISETP.NE.U32.AND P1, PT, RZ, UR8, PT ;  /* 0x00000008ff007c0c */ /* 0x000fe2000bf25070 */
[----:B------:R-:W-:Y:S01]  /*b160*/  ULDC UR11, c[0x0][0x630] ;  /* 0x00018c00000b7ab9 */ /* 0x000fe20000000800 */
[----:B------:R-:W-:Y:S01]  /*b170*/  ULDC UR14, c[0x0][0x154] ;  /* 0x00005500000e7ab9 */ /* 0x000fe20000000800 */
[----:B------:R-:W-:Y:S01]  /*b180*/  IMAD.MOV.U32 R2, RZ, RZ, R16 ;  /* 0x000000ffff027224 */ /* 0x000fe200078e0010 */
[----:B------:R-:W-:Y:S01]  /*b190*/  ISETP.NE.AND.EX P1, PT, RZ, UR9, PT, P1 ;  /* 0x00000009ff007c0c */ /* 0x000fe2000bf25310 */
[----:B------:R-:W1:Y:S01]  /*b1a0*/  S2UR UR12, SR_CTAID.Y ;  /* 0x00000000000c79c3 */ /* 0x000e620000002600 */
[----:B0-----:R-:W-:-:S05]  /*b1b0*/  I2FP.F32.U32 R3, UR7 ;  /* 0x0000000700037c45 */ /* 0x001fca0008201000 */
[----:B------:R-:W-:Y:S01]  /*b1c0*/  FMUL R10, R3, UR10 ;  /* 0x0000000a030a7c20 */ /* 0x000fe20008400000 */
[----:B------:R-:W-:-:S05]  /*b1d0*/  IMAD.MOV.U32 R3, RZ, RZ, R17 ;  /* 0x000000ffff037224 */ /* 0x000fca00078e0011 */
[----:B------:R-:W-:Y:S05]  /*b1e0*/  @!P1 BRA `(.L_x_300) ;  /* 0x0000000000289947 */ /* 0x000fea0003800000 */
[----:B------:R-:W-:Y:S02]  /*b1f0*/  ULDC UR10, c[0x0][0x634] ;  /* 0x00018d00000a7ab9 */ /* 0x000fe40000000800 */
[----:B------:R-:W-:-:S05]  /*b200*/  IADD3 R7, P1, R16, UR10, RZ ;  /* 0x0000000a10077c10 */ /* 0x000fca000ff3e0ff */
[----:B------:R-:W-:-:S04]  /*b210*/  IMAD.X R11, RZ, RZ, R17, P1 ;  /* 0x000000ffff0b7224 */ /* 0x000fc800008e0611 */
[----:B------:R-:W-:-:S04]  /*b220*/  IMAD.WIDE.U32 R4, R11, UR8, RZ ;  /* 0x000000080b047c25 */ /* 0x000fc8000f8e00ff */
[----:B------:R-:W-:-:S04]  /*b230*/  IMAD.WIDE.U32 R4, P1, R7, UR9, R4 ;  /* 0x0000000907047c25 */ /* 0x000fc8000f820004 */
[----:B------:R-:W-:-:S04]  /*b240*/  IMAD.WIDE.U32 R6, R7, UR8, RZ ;  /* 0x0000000807067c25 */ /* 0x000fc8000f8e00ff */
[----:B------:R-:W-:Y:S01]  /*b250*/  IMAD.X R3, RZ, RZ, RZ, P1 ;  /* 0x000000ffff037224 */ /* 0x000fe200008e06ff */
[----:B------:R-:W-:Y:S01]  /*b260*/  IADD3 RZ, P1, R7, R4, RZ ;  /* 0x0000000407ff7210 */ /* 0x000fe20007f3e0ff */
[----:B------:R-:W-:-:S04]  /*b270*/  IMAD.MOV.U32 R2, RZ, RZ, R5 ;  /* 0x000000ffff027224 */ /* 0x000fc800078e0005 */
[----:B------:R-:W-:-:S08]  /*b280*/  IMAD.WIDE.U32.X R2, R11, UR9, R2, P1 ;  /* 0x000000090b027c25 */ /* 0x000fd000088e0402 */
.L_x_300:
[--C-:B------:R-:W-:Y:S01]  /*b290*/  SHF.R.U64 R19, R2, UR11, R3.reuse ;  /* 0x0000000b02137c19 */ /* 0x100fe20008001203 */
[----:B------:R-:W0:Y:S01]  /*b2a0*/  F2I.U32.TRUNC.NTZ R10, R10 ;  /* 0x0000000a000a7305 */ /* 0x000e22000020f000 */
[----:B------:R-:W-:Y:S01]  /*b2b0*/  SHF.R.U32.HI R2, RZ, UR11, R3 ;  /* 0x0000000bff027c19 */ /* 0x000fe20008011603 */
[----:B------:R-:W-:Y:S01]  /*b2c0*/  ULDC.64 UR8, c[0x0][0x620] ;  /* 0x0001880000087ab9 */ /* 0x000fe20000000a00 */
[----:B------:R-:W-:Y:S01]  /*b2d0*/  IADD3 R5, P1, RZ, -R19, RZ ;  /* 0x80000013ff057210 */ /* 0x000fe20007f3e0ff */
[----:B------:R-:W2:Y:S01]  /*b2e0*/  LDC R15, c[0x0][0x610] ;  /* 0x00018400ff0f7b82 */ /* 0x000ea20000000800 */
[----:B-1----:R-:W-:Y:S01]  /*b2f0*/  I2FP.F32.U32 R4, UR12 ;  /* 0x0000000c00047c45 */ /* 0x002fe20008201000 */
[----:B------:R-:W-:Y:S01]  /*b300*/  ULDC UR11, c[0x0][0x658] ;  /* 0x00019600000b7ab9 */ /* 0x000fe20000000800 */
[----:B------:R-:W-:Y:S01]  /*b310*/  ULDC UR16, c[0x0][0x648] ;  /* 0x0001920000107ab9 */ /* 0x000fe20000000800 */
[----:B------:R-:W-:Y:S02]  /*b320*/  IMAD.X R2, RZ, RZ, ~R2, P1 ;  /* 0x000000ffff027224 */ /* 0x000fe400008e0e02 */
[----:B------:R-:W-:Y:S01]  /*b330*/  FMUL R6, R4, UR14 ;  /* 0x0000000e04067c20 */ /* 0x000fe20008400000 */
[----:B------:R-:W-:Y:S01]  /*b340*/  ULDC.64 UR14, c[0x0][0x640] ;  /* 0x00019000000e7ab9 */ /* 0x000fe20000000a00 */
[----:B------:R-:W-:Y:S01]  /*b350*/  IMAD R4, R2, UR8, RZ ;  /* 0x0000000802047c24 */ /* 0x000fe2000f8e02ff */
[----:B------:R-:W-:Y:S01]  /*b360*/  ISETP.NE.U32.AND P1, PT, RZ, UR14, PT ;  /* 0x0000000eff007c0c */ /* 0x000fe2000bf25070 */
[C---:B------:R-:W-:Y:S01]  /*b370*/  IMAD.WIDE.U32 R2, R5.reuse, UR8, R16 ;  /* 0x0000000805027c25 */ /* 0x040fe2000f8e0010 */
[----:B0-----:R-:W-:Y:S01]  /*b380*/  R2UR UR8, R10 ;  /* 0x000000000a0872ca */ /* 0x001fe200000e0000 */
[----:B------:R-:W0:Y:S01]  /*b390*/  F2I.U32.TRUNC.NTZ R6, R6 ;  /* 0x0000000600067305 */ /* 0x000e22000020f000 */
[----:B------:R-:W-:Y:S01]  /*b3a0*/  ISETP.NE.AND.EX P1, PT, RZ, UR15, PT, P1 ;  /* 0x0000000fff007c0c */ /* 0x000fe2000bf25310 */
[----:B------:R-:W-:Y:S01]  /*b3b0*/  IMAD R5, R5, UR9, R4 ;  /* 0x0000000905057c24 */ /* 0x000fe2000f8e0204 */
[----:B------:R-:W-:-:S03]  /*b3c0*/  ULDC UR9, c[0x0][0x618] ;  /* 0x0001860000097ab9 */ /* 0x000fc60000000800 */
[----:B------:R-:W-:-:S05]  /*b3d0*/  IMAD.IADD R3, R3, 0x1, R5 ;  /* 0x0000000103037824 */ /* 0x000fca00078e0205 */
[--C-:B------:R-:W-:Y:S02]  /*b3e0*/  SHF.R.U64 R10, R2, UR9, R3.reuse ;  /* 0x00000009020a7c19 */ /* 0x100fe40008001203 */
[----:B------:R-:W-:Y:S01]  /*b3f0*/  SHF.R.U32.HI R3, RZ, UR9, R3 ;  /* 0x00000009ff037c19 */ /* 0x000fe20008011603 */
[----:B------:R-:W-:Y:S01]  /*b400*/  ULDC UR9, c[0x0][0x608] ;  /* 0x0001820000097ab9 */ /* 0x000fe20000000800 */
[----:B0-----:R-:W-:Y:S02]  /*b410*/  R2UR UR10, R6 ;  /* 0x00000000060a72ca */ /* 0x001fe400000e0000 */
[--C-:B------:R-:W-:Y:S02]  /*b420*/  SHF.R.U64 R12, R10, UR9, R3.reuse ;  /* 0x000000090a0c7c19 */ /* 0x100fe40008001203 */
[----:B------:R-:W-:Y:S01]  /*b430*/  SHF.R.U32.HI R3, RZ, UR9, R3 ;  /* 0x00000009ff037c19 */ /* 0x000fe20008011603 */
[----:B------:R-:W-:-:S03]  /*b440*/  UIADD3 UR9, -UR8, URZ, URZ ;  /* 0x0000003f08097290 */ /* 0x000fc6000fffe13f */
[--C-:B------:R-:W-:Y:S01]  /*b450*/  SHF.R.U64 R13, R12, UR11, R3.reuse ;  /* 0x0000000b0c0d7c19 */ /* 0x100fe20008001203 */
[----:B------:R-:W-:Y:S01]  /*b460*/  ULDC UR8, c[0x0][0x144] ;  /* 0x0000510000087ab9 */ /* 0x000fe20000000800 */
[----:B------:R-:W-:-:S03]  /*b470*/  SHF.R.U32.HI R3, RZ, UR11, R3 ;  /* 0x0000000bff037c19 */ /* 0x000fc60008011603 */
[----:B------:R-:W-:Y:S01]  /*b480*/  IMAD.MOV.U32 R2, RZ, RZ, R13 ;  /* 0x000000ffff027224 */ /* 0x000fe200078e000d */
[----:B------:R-:W-:Y:S06]  /*b490*/  @!P1 BRA `(.L_x_301) ;  /* 0x0000000000289947 */ /* 0x000fec0003800000 */
        /* <DEDUP_REMOVED lines=10> */
.L_x_301:
[----:B------:R-:W-:Y:S01]  /*b540*/  UISETP.NE.AND UP0, UPT, UR40, URZ, UPT ;  /* 0x0000003f2800728c */ /* 0x000fe2000bf05270 */
[----:B------:R-:W-:Y:S01]  /*b550*/  SHF.R.U64 R3, R2, UR16, R3 ;  /* 0x0000001002037c19 */ /* 0x000fe20008001203 */
[----:B------:R-:W-:Y:S01]  /*b560*/  UIADD3 UR10, -UR10, URZ, URZ ;  /* 0x0000003f0a0a7290 */ /* 0x000fe2000fffe13f */
[----:B------:R-:W-:Y:S01]  /*b570*/  LOP3.LUT R2, R12, UR6, RZ, 0xc0, !PT ;  /* 0x000000060c027c12 */ /* 0x000fe2000f8ec0ff */
[----:B------:R-:W-:Y:S01]  /*b580*/  UIMAD UR7, UR8, UR9, UR7 ;  /* 0x00000009080772a4 */ /* 0x000fe2000f8e0207 */
[----:B------:R-:W-:Y:S01]  /*b590*/  LOP3.LUT R5, R10, UR4, RZ, 0xc0, !PT ;  /* 0x000000040a057c12 */ /* 0x000fe2000f8ec0ff */
[----:B------:R-:W-:Y:S01]  /*b5a0*/  IMAD.MOV R4, RZ, RZ, -R3 ;  /* 0x000000ffff047224 */ /* 0x000fe200078e0a03 */
[----:B------:R-:W-:Y:S01]  /*b5b0*/  ULDC UR8, c[0x0][0x148] ;  /* 0x0000520000087ab9 */ /* 0x000fe20000000800 */
[----:B------:R-:W-:Y:S01]  /*b5c0*/  IMAD R18, R3, UR5, R2 ;  /* 0x0000000503127c24 */ /* 0x000fe2000f8e0202 */
[----:B------:R-:W-:Y:S01]  /*b5d0*/  PLOP3.LUT P1, PT, PT, PT, UP0, 0x80, 0x0 ;  /* 0x000000000000781c */ /* 0x000fe20003f2f008 */
[----:B------:R-:W-:Y:S01]  /*b5e0*/  IMAD.MOV.U32 R3, RZ, RZ, 0x1 ;  /* 0x00000001ff037424 */ /* 0x000fe200078e00ff */
[----:B------:R-:W-:-:S03]  /*b5f0*/  @UP0 UIMAD UR7, UR8, UR10, UR12 ;  /* 0x0000000a080702a4 */ /* 0x000fc6000f8e020c */
[----:B------:R-:W-:Y:S02]  /*b600*/  ULDC UR8, c[0x0][0x638] ;  /* 0x00018e0000087ab9 */ /* 0x000fe40000000800 */
[----:B------:R-:W-:Y:S02]  /*b610*/  IMAD R2, R4, UR8, R13 ;  /* 0x0000000804027c24 */ /* 0x000fe4000f8e020d */
[----:B--2---:R-:W-:Y:S01]  /*b620*/  IMAD R18, R18, R15, UR7 ;  /* 0x0000000712127e24 */ /* 0x004fe2000f8e020f */
[----:B------:R-:W-:Y:S02]  /*b630*/  ULDC UR7, c[0x0][0x600] ;  /* 0x0001800000077ab9 */ /* 0x000fe40000000800 */
[----:B------:R-:W-:-:S05]  /*b640*/  IMAD R5, R2, UR7, R5 ;  /* 0x0000000702057c24 */ /* 0x000fca000f8e0205 */
[----:B------:R-:W-:Y:S02]  /*b650*/  SEL R2, R5, R18, !P1 ;  /* 0x0000001205027207 */ /* 0x000fe40004800000 */
[----:B------:R-:W-:-:S07]  /*b660*/  SEL R18, R18, R5, !P1 ;  /* 0x0000000512127207 */ /* 0x000fce0004800000 */
.L_x_299:
[----:B------:R-:W-:Y:S05]  /*b670*/  BSYNC B1 ;  /* 0x0000000000017941 */ /* 0x000fea0003800000 */
.L_x_298:
[----:B------:R-:W-:-:S13]  /*b680*/  LOP3.LUT P1, RZ, R3, 0xff, RZ, 0xc0, !PT ;  /* 0x000000ff03ff7812 */ /* 0x000fda000782c0ff */
[----:B------:R-:W-:Y:S05]  /*b690*/  @P1 BRA `(.L_x_302) ;  /* 0xfffffff400081947 */ /* 0x000fea000383ffff */
[----:B------:R-:W-:Y:S05]  /*b6a0*/  BSYNC B0 ;  /* 0x0000000000007941 */ /* 0x000fea0003800000 */
.L_x_290:
[----:B------:R-:W-:-:S03]  /*b6b0*/  UMOV UR7, 0xffffffff ;  /* 0xffffffff00077882 */ /* 0x000fc60000000000 */
[----:B------:R-:W-:Y:S05]  /*b6c0*/  BRA.DIV UR7, `(.L_x_303) ;  /* 0x0000000207fc7947 */ /* 0x000fea000b800000 */
[----:B------:R-:W-:-:S13]  /*b6d0*/  ELECT P6, URZ, PT ;  /* 0x00000000003f782f */ /* 0x000fda00038c0000 */
.L_x_317:
[----:B------:R-:W-:Y:S04]  /*b6e0*/  BSSY B0, `(.L_x_304) ;  /* 0x000001a000007945 */ /* 0x000fe80003800000 */
[----:B------:R-:W-:Y:S05]  /*b6f0*/  @!P6 BRA `(.L_x_305) ;  /* 0x000000000060e947 */ /* 0x000fea0003800000 */
[----:B------:R-:W-:-:S04]  /*b700*/  ULOP3.LUT UR7, UR42, 0x2, URZ, 0xfc, !UPT ;  /* 0x000000022a077892 */ /* 0x000fc8000f8efc3f */
[----:B------:R-:W-:-:S06]  /*b710*/  UISETP.NE.AND UP0, UPT, UR7, 0x3, UPT ;  /* 0x000000030700788c */ /* 0x000fcc000bf05270 */
[----:B------:R-:W-:-:S13]  /*b720*/  PLOP3.LUT P0, PT, PT, PT, UP0, 0x80, 0x0 ;  /* 0x000000000000781c */ /* 0x000fda0003f0f008 */
[----:B------:R-:W-:Y:S05]  /*b730*/  @!P0 BRA `(.L_x_306) ;  /* 0x0000000000048947 */ /* 0x000fea0003800000 */
[----:B------:R-:W-:Y:S01]  /*b740*/  BPT.TRAP 0x1 ;  /* 0x000000040000795c */ /* 0x000fe20000300000 */
.L_x_306:
[----:B------:R-:W0:Y:S01]  /*b750*/  S2R R3, SR_CgaCtaId ;  /* 0x0000000000037919 */ /* 0x000e220000008800 */
[----:B------:R-:W-:-:S04]  /*b760*/  MOV R2, 0x400 ;  /* 0x0000040000027802 */ /* 0x000fc80000000f00 */
[----:B0-----:R-:W-:Y:S02]  /*b770*/  LEA R3, R3, R2, 0x18 ;  /* 0x0000000203037211 */ /* 0x001fe400078ec0ff */
[----:B------:R-:W-:-:S03]  /*b780*/  SHF.L.U32 R2, R8, 0x1f, RZ ;  /* 0x0000001f08027819 */ /* 0x000fc600000006ff */
[----:B------:R-:W-:-:S04]  /*b790*/  VIADD R3, R3, 0x10 ;  /* 0x0000001003037836 */ /* 0x000fc80000000000 */
[C---:B------:R-:W-:Y:S02]  /*b7a0*/  IMAD R7, R0.reuse, 0x8, R3 ;  /* 0x0000000800077824 */ /* 0x040fe400078e0203 */
[----:B------:R-:W-:Y:S02]  /*b7b0*/  VIADD R0, R0, 0x1 ;  /* 0x0000000100007836 */ /* 0x000fe40000000000 */
[----:B------:R-:W0:Y:S03]  /*b7c0*/  SYNCS.PHASECHK.TRANS64.TRYWAIT P0, [R7+URZ], R2 ;  /* 0x00000002070075a7 */ /* 0x000e26000800017f */
[----:B------:R-:W-:-:S04]  /*b7d0*/  ISETP.NE.AND P1, PT, R0, 0x2, PT ;  /* 0x000000020000780c */ /* 0x000fc80003f25270 */
[----:B------:R-:W-:Y:S02]  /*b7e0*/  SEL R5, RZ, 0x1, P1 ;  /* 0x00000001ff057807 */ /* 0x000fe40000800000 */
[----:B------:R-:W-:Y:S02]  /*b7f0*/  SEL R0, R0, RZ, P1 ;  /* 0x000000ff00007207 */ /* 0x000fe40000800000 */
[----:B------:R-:W-:Y:S01]  /*b800*/  LOP3.LUT R5, R8, R5, RZ, 0x3c, !PT ;  /* 0x0000000508057212 */ /* 0x000fe200078e3cff */
[----:B0-----:R-:W-:Y:S06]  /*b810*/  @!P0 BRA `(.L_x_307) ;  /* 0x0000000000c88947 */ /* 0x001fec0003800000 */
.L_x_318:
[----:B------:R-:W-:Y:S01]  /*b820*/  IMAD R3, R0, 0x8, R3 ;  /* 0x0000000800037824 */ /* 0x000fe200078e0203 */
[----:B------:R-:W-:-:S07]  /*b830*/  SHF.L.U32 R0, R5, 0x1f, RZ ;  /* 0x0000001f05007819 */ /* 0x000fce00000006ff */
.L_x_308:
[----:B-1----:R1:W2:Y:S02]  /*b840*/  SYNCS.PHASECHK.TRANS64.TRYWAIT P0, [R3+URZ], R0 ;  /* 0x00000000030075a7 */ /* 0x0022a4000800017f */
[----:B--2---:R-:W-:Y:S05]  /*b850*/  @!P0 NANOSLEEP.SYNCS 0x989680 ;  /* 0x009896800000895d */ /* 0x004fea0003900000 */
[----:B------:R-:W2:Y:S02]  /*b860*/  @!P0 SYNCS.PHASECHK.TRANS64 P0, [R3+URZ], R0 ;  /* 0x00000000030085a7 */ /* 0x000ea4000800007f */
[----:B--2---:R-:W-:Y:S05]  /*b870*/  @!P0 BRA `(.L_x_308) ;  /* 0xfffffffc00f08947 */ /* 0x004fea000383ffff */
.L_x_305:
[----:B------:R-:W-:Y:S05]  /*b880*/  BSYNC B0 ;  /* 0x0000000000007941 */ /* 0x000fea0003800000 */
.L_x_304:
[----:B------:R-:W-:Y:S05]  /*b890*/  EXIT ;  /* 0x000000000000794d */ /* 0x000fea0003800000 */
.L_x_14:
[----:B0-----:R0:W1:Y:S02]  /*b8a0*/  SYNCS.PHASECHK.TRANS64.TRYWAIT P0, [R157+URZ], R0 ;  /* 0x000000009d0075a7 */ /* 0x001064000800017f */
[----:B-1----:R-:W-:Y:S05]  /*b8b0*/  @!P0 NANOSLEEP.SYNCS 0x989680 ;  /* 0x009896800000895d */ /* 0x002fea0003900000 */
[----:B------:R-:W1:Y:S02]  /*b8c0*/  @!P0 SYNCS.PHASECHK.TRANS64 P0, [R157+URZ], R0 ;  /* 0x000000009d0085a7 */ /* 0x000e64000800007f */
[----:B-1----:R-:W-:Y:S05]  /*b8d0*/  @!P0 BRA `(.L_x_14) ;  /* 0xfffffffc00f08947 */ /* 0x002fea000383ffff */
[----:B------:R-:W-:Y:S05]  /*b8e0*/  BRA `(.L_x_309) ;  /* 0xffffff5c00187947 */ /* 0x000fea000383ffff */
.L_x_19:
[----:B-1----:R1:W2:Y:S02]  /*b8f0*/  SYNCS.PHASECHK.TRANS64.TRYWAIT P1, [R3+URZ], R0 ;  /* 0x00000000030075a7 */ /* 0x0022a4000802017f */
[----:B--2---:R-:W-:Y:S05]  /*b900*/  @!P1 NANOSLEEP.SYNCS 0x989680 ;  /* 0x009896800000995d */ /* 0x004fea0003900000 */
[----:B------:R-:W2:Y:S02]  /*b910*/  @!P1 SYNCS.PHASECHK.TRANS64 P1, [R3+URZ], R0 ;  /* 0x00000000030095a7 */ /* 0x000ea4000802007f */
[----:B--2---:R-:W-:Y:S05]  /*b920*/  @!P1 BRA `(.L_x_19) ;  /* 0xfffffffc00f09947 */ /* 0x004fea000383ffff */
[----:B------:R-:W-:Y:S05]  /*b930*/  BRA `(.L_x_18) ;  /* 0xffffff5c00887947 */ /* 0x000fea000383ffff */
.L_x_24:
[----:B-1----:R-:W-:-:S04]  /*b940*/  IMAD.U32 R4, RZ, RZ, UR8 ;  /* 0x00000008ff047e24 */ /* 0x002fc8000f8e00ff */
[----:B------:R1:W2:Y:S03]  /*b950*/  SYNCS.PHASECHK.TRANS64.TRYWAIT P1, [R4+URZ], R3 ;  /* 0x00000003040075a7 */ /* 0x0002a6000802017f */
[----:B--2---:R-:W-:Y:S05]  /*b960*/  @!P1 NANOSLEEP.SYNCS 0x989680 ;  /* 0x009896800000995d */ /* 0x004fea0003900000 */
[----:B------:R-:W2:Y:S02]  /*b970*/  @!P1 SYNCS.PHASECHK.TRANS64 P1, [R4+URZ], R3 ;  /* 0x00000003040095a7 */ /* 0x000ea4000802007f */
[----:B--2---:R-:W-:Y:S05]  /*b980*/  @!P1 BRA `(.L_x_24) ;  /* 0xfffffffc00ec9947 */ /* 0x004fea000383ffff */
[----:B------:R-:W-:Y:S05]  /*b990*/  BRA `(.L_x_23) ;  /* 0xffffff6000e47947 */ /* 0x000fea000383ffff */
.L_x_30:
[----:B0-----:R0:W1:Y:S02]  /*b9a0*/  SYNCS.PHASECHK.TRANS64.TRYWAIT P0, [R157+URZ+0x10], R0 ;  /* 0x000010009d0075a7 */ /* 0x001064000800017f */
[----:B-1----:R-:W-:Y:S05]  /*b9b0*/  @!P0 NANOSLEEP.SYNCS 0x989680 ;  /* 0x009896800000895d */ /* 0x002fea0003900000 */
[----:B------:R-:W1:Y:S02]  /*b9c0*/  @!P0 SYNCS.PHASECHK.TRANS64 P0, [R157+URZ+0x10], R0 ;  /* 0x000010009d0085a7 */ /* 0x000e64000800007f */
[----:B-1----:R-:W-:Y:S05]  /*b9d0*/  @!P0 BRA `(.L_x_30) ;  /* 0xfffffffc00f08947 */ /* 0x002fea000383ffff */
[----:B------:R-:W-:Y:S05]  /*b9e0*/  BRA `(.L_x_310) ;  /* 0xffffff6800b07947 */ /* 0x000fea000383ffff */
.L_x_291:
[----:B------:R-:W-:Y:S01]  /*b9f0*/  BSSY B1, `(.L_x_311) ;  /* 0x0000006000017945 */ /* 0x000fe20003800000 */
[----:B------:R-:W-:-:S07]  /*ba00*/  IMAD.MOV.U32 R15, RZ, RZ, -0x1 ;  /* 0xffffffffff0f7424 */ /* 0x000fce00078e00ff */
[----:B------:R-:W-:Y:S05]  /*ba10*/  WARPSYNC.COLLECTIVE R15, `(.L_x_312) ;  /* 0x000000000f0c7348 */ /* 0x000fea0003c00000 */
[----:B------:R-:W-:Y:S02]  /*ba20*/  ELECT P6, UR62, PT ;  /* 0x00000000003e782f */ /* 0x000fe400038c0000 */
[----:B------:R-:W-:Y:S01]  /*ba30*/  MOV R14, UR62 ;  /* 0x0000003e000e7c02 */ /* 0x000fe20008000f00 */
[----:B------:R-:W-:Y:S10]  /*ba40*/  ENDCOLLECTIVE ;  /* 0x000000000000791b */ /* 0x000ff40003800000 */
.L_x_312:
[----:B------:R-:W-:Y:S05]  /*ba50*/  BSYNC B1 ;  /* 0x0000000000017941 */ /* 0x000fea0003800000 */
.L_x_311:
[----:B------:R-:W-:Y:S05]  /*ba60*/  BRA `(.L_x_313) ;  /* 0xfffffff000207947 */ /* 0x000fea000383ffff */
.L_x_294:
[----:B-1----:R1:W2:Y:S02]  /*ba70*/  SYNCS.PHASECHK.TRANS64.TRYWAIT P1, [R7+URZ+0x10], R4 ;  /* 0x00001004070075a7 */ /* 0x0022a4000802017f */
[----:B--2---:R-:W-:Y:S05]  /*ba80*/  @!P1 NANOSLEEP.SYNCS 0x989680 ;  /* 0x009896800000995d */ /* 0x004fea0003900000 */
[----:B------:R-:W2:Y:S02]  /*ba90*/  @!P1 SYNCS.PHASECHK.TRANS64 P1, [R7+URZ+0x10], R4 ;  /* 0x00001004070095a7 */ /* 0x000ea4000802007f */
[----:B--2---:R-:W-:Y:S05]  /*baa0*/  @!P1 BRA `(.L_x_294) ;  /* 0xfffffffc00f09947 */ /* 0x004fea000383ffff */
[----:B------:R-:W-:Y:S05]  /*bab0*/  BRA `(.L_x_314) ;  /* 0xfffffff000547947 */ /* 0x000fea000383ffff */
.L_x_303:
[----:B------:R-:W-:Y:S01]  /*bac0*/  BSSY B0, `(.L_x_315) ;  /* 0x0000006000007945 */ /* 0x000fe20003800000 */
[----:B------:R-:W-:-:S07]  /*bad0*/  IMAD.MOV.U32 R15, RZ, RZ, -0x1 ;  /* 0xffffffffff0f7424 */ /* 0x000fce00078e00ff */
[----:B------:R-:W-:Y:S05]  /*bae0*/  WARPSYNC.COLLECTIVE R15, `(.L_x_316) ;  /* 0x000000000f0c7348 */ /* 0x000fea0003c00000 */
[----:B------:R-:W-:Y:S02]  /*baf0*/  ELECT P6, UR62, PT ;  /* 0x00000000003e782f */ /* 0x000fe400038c0000 */
[----:B------:R-:W-:Y:S01]  /*bb00*/  MOV R14, UR62 ;  /* 0x0000003e000e7c02 */ /* 0x000fe20008000f00 */
[----:B------:R-:W-:Y:S10]  /*bb10*/  ENDCOLLECTIVE ;  /* 0x000000000000791b */ /* 0x000ff40003800000 */
.L_x_316:
[----:B------:R-:W-:Y:S05]  /*bb20*/  BSYNC B0 ;  /* 0x0000000000007941 */ /* 0x000fea0003800000 */
.L_x_315:
[----:B------:R-:W-:Y:S05]  /*bb30*/  BRA `(.L_x_317) ;  /* 0xfffffff800e87947 */ /* 0x000fea000383ffff */
.L_x_307:
[----:B0-----:R0:W1:Y:S02]  /*bb40*/  SYNCS.PHASECHK.TRANS64.TRYWAIT P0, [R7+URZ], R2 ;  /* 0x00000002070075a7 */ /* 0x001064000800017f */
[----:B-1----:R-:W-:Y:S05]  /*bb50*/  @!P0 NANOSLEEP.SYNCS 0x989680 ;  /* 0x009896800000895d */ /* 0x002fea0003900000 */
[----:B------:R-:W1:Y:S02]  /*bb60*/  @!P0 SYNCS.PHASECHK.TRANS64 P0, [R7+URZ], R2 ;  /* 0x00000002070085a7 */ /* 0x000e64000800007f */
[----:B-1----:R-:W-:Y:S05]  /*bb70*/  @!P0 BRA `(.L_x_307) ;  /* 0xfffffffc00f08947 */ /* 0x002fea000383ffff */
[----:B------:R-:W-:Y:S05]  /*bb80*/  BRA `(.L_x_318) ;  /* 0xfffffffc00247947 */ /* 0x000fea000383ffff */
.L_x_319:
[----:B------:R-:W-:-:S00]  /*bb90*/  BRA `(.L_x_319) ;  /* 0xfffffffc00fc7947 */ /* 0x000fc0000383ffff */
[----:B------:R-:W-:-:S00]  /*bba0*/  NOP ;  /* 0x0000000000007918 */ /* 0x000fc00000000000 */
        /* <DEDUP_REMOVED lines=13> */
.L_x_320:


//--------------------- .nv.global.init           --------------------------
	.section	.nv.global.init,"aw",@progbits
.nv.global.init:
	.type		$str$22,@object
	.size		$str$22,($str$23 - $str$22)
$str$22:
        /*0000*/ 	.byte	0x6b, 0x5f, 0x74, 0x69, 0x6c, 0x65, 0x5f, 0x63, 0x6f, 0x75, 0x6e, 0x74, 0x20, 0x3e, 0x3d, 0x20
        /*0010*/ 	.byte	0x31, 0x00
	.type		$str$23,@object
	.size		$str$23,(__unnamed_1 - $str$23)
$str$23:
        /*0012*/ 	.byte	0x2f, 0x74, 0x6d, 0x70, 0x2f, 0x63, 0x75, 0x74, 0x6c, 0x61, 0x73, 0x73, 0x5f, 0x73, 0x77, 0x65
        /*0022*/ 	.byte	0x65, 0x70, 0x5f, 0x73, 0x72, 0x63, 0x2f, 0x69, 0x6e, 0x63, 0x6c, 0x75, 0x64, 0x65, 0x2f, 0x63
        /*0032*/ 	.byte	0x75, 0x74, 0x6c, 0x61, 0x73, 0x73, 0x2f, 0x67, 0x65, 0x6d, 0x6d, 0x2f, 0x63, 0x6f, 0x6c, 0x6c
        /*0042*/ 	.byte	0x65, 0x63, 0x74, 0x69, 0x76, 0x65, 0x2f, 0x73, 0x6d, 0x39, 0x30, 0x5f, 0x6d, 0x6d, 0x61, 0x5f
        /*0052*/ 	.byte	0x74, 0x6d, 0x61, 0x5f, 0x67, 0x6d, 0x6d, 0x61, 0x5f, 0x73, 0x73, 0x5f, 0x77, 0x61, 0x72, 0x70
        /*0062*/ 	.byte	0x73, 0x70, 0x65, 0x63, 0x69, 0x61, 0x6c, 0x69, 0x7a, 0x65, 0x64, 0x2e, 0x68, 0x70, 0x70, 0x00
	.type		__unnamed_1,@object
	.size		__unnamed_1,(.L_0 - __unnamed_1)
__unnamed_1:
        /*0072*/ 	.byte	0x76, 0x6f, 0x69, 0x64, 0x20, 0x63, 0x75, 0x74, 0x6c, 0x61, 0x73, 0x73, 0x3a, 0x3a, 0x67, 0x65
        /* <DEDUP_REMOVED lines=180> */
        /*0bc2*/ 	.byte	0x79, 0x5d, 0x00
.L_0:


//--------------------- .nv.shared._ZN7cutlass13device_kernelINS_4gemm6kernel13GemmUniversalIN4cute5tupleIJiiiiEEENS1_10collective13CollectiveMmaINS1_34MainloopSm90TmaGmmaWarpSpecializedILi2ENS5_IJNS4_1CILi1EEESB_SB_EEENS1_32KernelTmaWarpSpecializedPingpongEEENS5_IJNSA_ILi64EEENSA_ILi256EEENSA_ILi128EEEEEENS_10bfloat16_tENS5_IJlSB_lEEESJ_SK_NS4_8TiledMMAINS4_8MMA_AtomIJNS4_4SM904GMMA28MMA_64x256x16_F32BF16BF16_SSILNSO_5MajorE0ELSQ_0ELNSO_7ScaleInE1ELSR_1EEEEEENS4_6LayoutISC_NS5_IJNSA_ILi0EEESV_SV_EEEEENS5_IJNS4_10UnderscoreESY_SY_EEEEENS4_13SM90_TMA_LOADENS4_14ComposedLayoutINS4_7SwizzleILi3ELi4ELi3EEENS4_18smem_ptr_flag_bitsILi16EEENSU_INS5_IJNSA_ILi8EEESF_EEENS5_IJSF_SB_EEEEEEEvNS4_8identityES11_S1B_vS1C_EENS_8epilogue10collective6detail29Sm90TmaWarpSpecializedAdapterINS1F_15DefaultEpilogueISJ_SK_SK_NS1E_6thread17LinearCombinationISJ_Li1EffLNS1J_9ScaleType4KindE0ELNS_15FloatRoundStyleE2ESJ_EENS1_15EpilogueDefaultEEEEEvvEEEEvNT_6ParamsE --------------------------
	.section	.nv.shared._ZN7cutlass13device_kernelINS_4gemm6kernel13GemmUniversalIN4cute5tupleIJiiiiEEENS1_10collective13CollectiveMmaINS1_34MainloopSm90TmaGmmaWarpSpecializedILi2ENS5_IJNS4_1CILi1EEESB_SB_EEENS1_32KernelTmaWarpSpecializedPingpongEEENS5_IJNSA_ILi64EEENSA_ILi256EEENSA_ILi128EEEEEENS_10bfloat16_tENS5_IJlSB_lEEESJ_SK_NS4_8TiledMMAINS4_8MMA_AtomIJNS4_4SM904GMMA28MMA_64x256x16_F32BF16BF16_SSILNSO_5MajorE0ELSQ_0ELNSO_7ScaleInE1ELSR_1EEEEEENS4_6LayoutISC_NS5_IJNSA_ILi0EEESV_SV_EEEEENS5_IJNS4_10UnderscoreESY_SY_EEEEENS4_13SM90_TMA_LOADENS4_14ComposedLayoutINS4_7SwizzleILi3ELi4ELi3EEENS4_18smem_ptr_flag_bitsILi16EEENSU_INS5_IJNSA_ILi8EEESF_EEENS5_IJSF_SB_EEEEEEEvNS4_8identityES11_S1B_vS1C_EENS_8epilogue10collective6detail29Sm90TmaWarpSpecializedAdapterINS1F_15DefaultEpilogueISJ_SK_SK_NS1E_6thread17LinearCombinationISJ_Li1EffLNS1J_9ScaleType4KindE0ELNS_15FloatRoundStyleE2ESJ_EENS1_15EpilogueDefaultEEEEEvvEEEEvNT_6ParamsE,"aw",@nobits
	.sectionflags	@""
	.align	16
	.zero		1024


//--------------------- .nv.shared.reserved.0     --------------------------
	.section	.nv.shared.reserved.0,"aw",@nobits
	.weak		__nv_reservedSMEM_offset_0_alias
	.size		__nv_reservedSMEM_offset_0_alias, 0, 0
	.other		__nv_reservedSMEM_offset_0_alias,@"STO_CUDA_RESERVED_SHARED STV_DEFAULT"
__nv_reservedSMEM_offset_0_alias:
	.zero		0


//--------------------- .nv.global                --------------------------
	.section	.nv.global,"aw",@nobits
.nv.global:
	.type		_ZN39_INTERNAL_0d9f71cb_4_k_cu_484694c1_26074cute1_E,@object
	.size		_ZN39_INTERNAL_0d9f71cb_4_k_cu_484694c1_26074cute1_E,(_ZN39_INTERNAL_0d9f71cb_4_k_cu_484694c1_26074cuda3std3__45__cpo6cbeginE - _ZN39_INTERNAL_0d9f71cb_4_k_cu_484694c1_26074cute1_E)
_ZN39_INTERNAL_0d9f71cb_4_k_cu_484694c1_26074cute1_E:
	.zero		1
	.type		_ZN39_INTERNAL_0d9f71cb_4_k_cu_484694c1_26074cuda3std3__45__cpo6cbeginE,@object
	.size		_ZN39_INTERNAL_0d9f71cb_4_k_cu_484694c1_26074cuda3std3__45__cpo6cbeginE,(_ZN39_INTERNAL_0d9f71cb_4_k_cu_484694c1_26074cuda3std3__48in_placeE - _ZN39_INTERNAL_0d9f71cb_4_k_cu_484694c1_26074cuda3std3__45__cpo6cbeginE)
_ZN39_INTERNAL_0d9f71cb_4_k_cu_484694c1_26074cuda3std3__45__cpo6cbeginE:
	.zero		1
	.type		_ZN39_INTERNAL_0d9f71cb_4_k_cu_484694c1_26074cuda3std3__48in_placeE,@object
	.size		_ZN39_INTERNAL_0d9f71cb_4_k_cu_484694c1_26074cuda3std3__48in_placeE,(_ZN39_INTERNAL_0d9f71cb_4_k_cu_484694c1_26074cuda3std6ranges3__45__cpo9iter_moveE - _ZN39_INTERNAL_0d9f71cb_4_k_cu_484694c1_26074cuda3std3__48in_placeE)
_ZN39_INTERNAL_0d9f71cb_4_k_cu_484694c1_26074cuda3std3__48in_placeE:
	.zero		1
	.type		_ZN39_INTERNAL_0d9f71cb_4_k_cu_484694c1_26074cuda3std6ranges3__45__cpo9iter_moveE,@object
	.size		_ZN39_INTERNAL_0d9f71cb_4_k_cu_484694c1_26074cuda3std6ranges3__45__cpo9iter_moveE,(_ZN39_INTERNAL_0d9f71cb_4_k_cu_484694c1_26074cuda3std3__45__cpo5beginE - _ZN39_INTERNAL_0d9f71cb_4_k_cu_484694c1_26074cuda3std6ranges3__45__cpo9iter_moveE)
_ZN39_INTERNAL_0d9f71cb_4_k_cu_484694c1_26074cuda3std6ranges3__45__cpo9iter_moveE:
	.zero		1
	.type		_ZN39_INTERNAL_0d9f71cb_4_k_cu_484694c1_26074cuda3std3__45__cpo5beginE,@object
	.size		_ZN39_INTERNAL_0d9f71cb_4_k_cu_484694c1_26074cuda3std3__45__cpo5beginE,(_ZN39_INTERNAL_0d9f71cb_4_k_cu_484694c1_26074cuda3std3__441_GLOBAL__N__0d9f71cb_4_k_cu_484694c1_26076ignoreE - _ZN39_INTERNAL_0d9f71cb_4_k_cu_484694c1_26074cuda3std3__45__cpo5beginE)
_ZN39_INTERNAL_0d9f71cb_4_k_cu_484694c1_26074cuda3std3__45__cpo5beginE:
	.zero		1
	.type		_ZN39_INTERNAL_0d9f71cb_4_k_cu_484694c1_26074cuda3std3__441_GLOBAL__N__0d9f71cb_4_k_cu_484694c1_26076ignoreE,@object
	.size		_ZN39_INTERNAL_0d9f71cb_4_k_cu_484694c1_26074cuda3std3__441_GLOBAL__N__0d9f71cb_4_k_cu_484694c1_26076ignoreE,(_ZN39_INTERNAL_0d9f71cb_4_k_cu_484694c1_26074cute7productE - _ZN39_INTERNAL_0d9f71cb_4_k_cu_484694c1_26074cuda3std3__441_GLOBAL__N__0d9f71cb_4_k_cu_484694c1_26076ignoreE)
_ZN39_INTERNAL_0d9f71cb_4_k_cu_484694c1_26074cuda3std3__441_GLOBAL__N__0d9f71cb_4_k_cu_484694c1_26076ignoreE:
	.zero		1
	.type		_ZN39_INTERNAL_0d9f71cb_4_k_cu_484694c1_26074cute7productE,@object
	.size		_ZN39_INTERNAL_0d9f71cb_4_k_cu_484694c1_26074cute7productE,(_ZN39_INTERNAL_0d9f71cb_4_k_cu_484694c1_26074cuda3std3__45__cpo3endE - _ZN39_INTERNAL_0d9f71cb_4_k_cu_484694c1_26074cute7productE)
_ZN39_INTERNAL_0d9f71cb_4_k_cu_484694c1_26074cute7productE:
	.zero		1
	.type		_ZN39_INTERNAL_0d9f71cb_4_k_cu_484694c1_26074cuda3std3__45__cpo3endE,@object
	.size		_ZN39_INTERNAL_0d9f71cb_4_k_cu_484694c1_26074cuda3std3__45__cpo3endE,(_ZN39_INTERNAL_0d9f71cb_4_k_cu_484694c1_26074cuda3std3__419piecewise_constructE - _ZN39_INTERNAL_0d9f71cb_4_k_cu_484694c1_26074cuda3std3__45__cpo3endE)
_ZN39_INTERNAL_0d9f71cb_4_k_cu_484694c1_26074cuda3std3__45__cpo3endE:
	.zero		1
	.type		_ZN39_INTERNAL_0d9f71cb_4_k_cu_484694c1_26074cuda3std3__419piecewise_constructE,@object
	.size		_ZN39_INTERNAL_0d9f71cb_4_k_cu_484694c1_26074cuda3std3__419piecewise_constructE,(_ZN39_INTERNAL_0d9f71cb_4_k_cu_484694c1_26074cuda3std3__45__cpo4cendE - _ZN39_INTERNAL_0d9f71cb_4_k_cu_484694c1_26074cuda3std3__419piecewise_constructE)
_ZN39_INTERNAL_0d9f71cb_4_k_cu_484694c1_26074cuda3std3__419piecewise_constructE:
	.zero		1
	.type		_ZN39_INTERNAL_0d9f71cb_4_k_cu_484694c1_26074cuda3std3__45__cpo4cendE,@object
	.size		_ZN39_INTERNAL_0d9f71cb_4_k_cu_484694c1_26074cuda3std3__45__cpo4cendE,(_ZN39_INTERNAL_0d9f71cb_4_k_cu_484694c1_26074cuda3std6ranges3__45__cpo4swapE - _ZN39_INTERNAL_0d9f71cb_4_k_cu_484694c1_26074cuda3std3__45__cpo4cendE)
_ZN39_INTERNAL_0d9f71cb_4_k_cu_484694c1_26074cuda3std3__45__cpo4cendE:
	.zero		1
	.type		_ZN39_INTERNAL_0d9f71cb_4_k_cu_484694c1_26074cuda3std6ranges3__45__cpo4swapE,@object
	.size		_ZN39_INTERNAL_0d9f71cb_4_k_cu_484694c1_26074cuda3std6ranges3__45__cpo4swapE,(.L_8 - _ZN39_INTERNAL_0d9f71cb_4_k_cu_484694c1_26074cuda3std6ranges3__45__cpo4swapE)
_ZN39_INTERNAL_0d9f71cb_4_k_cu_484694c1_26074cuda3std6ranges3__45__cpo4swapE:
	.zero		1
.L_8:


//--------------------- .nv.constant0._ZN7cutlass13device_kernelINS_4gemm6kernel13GemmUniversalIN4cute5tupleIJiiiiEEENS1_10collective13CollectiveMmaINS1_34MainloopSm90TmaGmmaWarpSpecializedILi2ENS5_IJNS4_1CILi1EEESB_SB_EEENS1_32KernelTmaWarpSpecializedPingpongEEENS5_IJNSA_ILi64EEENSA_ILi256EEENSA_ILi128EEEEEENS_10bfloat16_tENS5_IJlSB_lEEESJ_SK_NS4_8TiledMMAINS4_8MMA_AtomIJNS4_4SM904GMMA28MMA_64x256x16_F32BF16BF16_SSILNSO_5MajorE0ELSQ_0ELNSO_7ScaleInE1ELSR_1EEEEEENS4_6LayoutISC_NS5_IJNSA_ILi0EEESV_SV_EEEEENS5_IJNS4_10UnderscoreESY_SY_EEEEENS4_13SM90_TMA_LOADENS4_14ComposedLayoutINS4_7SwizzleILi3ELi4ELi3EEENS4_18smem_ptr_flag_bitsILi16EEENSU_INS5_IJNSA_ILi8EEESF_EEENS5_IJSF_SB_EEEEEEEvNS4_8identityES11_S1B_vS1C_EENS_8epilogue10collective6detail29Sm90TmaWarpSpecializedAdapterINS1F_15DefaultEpilogueISJ_SK_SK_NS1E_6thread17LinearCombinationISJ_Li1EffLNS1J_9ScaleType4KindE0ELNS_15FloatRoundStyleE2ESJ_EENS1_15EpilogueDefaultEEEEEvvEEEEvNT_6ParamsE --------------------------
	.section	.nv.constant0._ZN7cutlass13device_kernelINS_4gemm6kernel13GemmUniversalIN4cute5tupleIJiiiiEEENS1_10collective13CollectiveMmaINS1_34MainloopSm90TmaGmmaWarpSpecializedILi2ENS5_IJNS4_1CILi1EEESB_SB_EEENS1_32KernelTmaWarpSpecializedPingpongEEENS5_IJNSA_ILi64EEENSA_ILi256EEENSA_ILi128EEEEEENS_10bfloat16_tENS5_IJlSB_lEEESJ_SK_NS4_8TiledMMAINS4_8MMA_AtomIJNS4_4SM904GMMA28MMA_64x256x16_F32BF16BF16_SSILNSO_5MajorE0ELSQ_0ELNSO_7ScaleInE1ELSR_1EEEEEENS4_6LayoutISC_NS5_IJNSA_ILi0EEESV_SV_EEEEENS5_IJNS4_10UnderscoreESY_SY_EEEEENS4_13SM90_TMA_LOADENS4_14ComposedLayoutINS4_7SwizzleILi3ELi4ELi3EEENS4_18smem_ptr_flag_bitsILi16EEENSU_INS5_IJNSA_ILi8EEESF_EEENS5_IJSF_SB_EEEEEEEvNS4_8identityES11_S1B_vS1C_EENS_8epilogue10collective6detail29Sm90TmaWarpSpecializedAdapterINS1F_15DefaultEpilogueISJ_SK_SK_NS1E_6thread17LinearCombinationISJ_Li1EffLNS1J_9ScaleType4KindE0ELNS_15FloatRoundStyleE2ESJ_EENS1_15EpilogueDefaultEEEEEvvEEEEvNT_6ParamsE,"a",@progbits
	.sectionflags	@""
	.align	4
.nv.constant0._ZN7cutlass13device_kernelINS_4gemm6kernel13GemmUniversalIN4cute5tupleIJiiiiEEENS1_10collective13CollectiveMmaINS1_34MainloopSm90TmaGmmaWarpSpecializedILi2ENS5_IJNS4_1CILi1EEESB_SB_EEENS1_32KernelTmaWarpSpecializedPingpongEEENS5_IJNSA_ILi64EEENSA_ILi256EEENSA_ILi128EEEEEENS_10bfloat16_tENS5_IJlSB_lEEESJ_SK_NS4_8TiledMMAINS4_8MMA_AtomIJNS4_4SM904GMMA28MMA_64x256x16_F32BF16BF16_SSILNSO_5MajorE0ELSQ_0ELNSO_7ScaleInE1ELSR_1EEEEEENS4_6LayoutISC_NS5_IJNSA_ILi0EEESV_SV_EEEEENS5_IJNS4_10UnderscoreESY_SY_EEEEENS4_13SM90_TMA_LOADENS4_14ComposedLayoutINS4_7SwizzleILi3ELi4ELi3EEENS4_18smem_ptr_flag_bitsILi16EEENSU_INS5_IJNSA_ILi8EEESF_EEENS5_IJSF_SB_EEEEEEEvNS4_8identityES11_S1B_vS1C_EENS_8epilogue10collective6detail29Sm90TmaWarpSpecializedAdapterINS1F_15DefaultEpilogueISJ_SK_SK_NS1E_6thread17LinearCombinationISJ_Li1EffLNS1J_9ScaleType4KindE0ELNS_15FloatRoundStyleE2ESJ_EENS1_15EpilogueDefaultEEEEEvvEEEEvNT_6ParamsE:
	.zero		1664


//--------------------- SYMBOLS --------------------------

	.type		.nv.reservedSmem.offset0,@object
	.size		.nv.reservedSmem.offset0,0x4
	.type		__assertfail,@function
